//
// Generated by NVIDIA NVVM Compiler
//
// Compiler Build ID: CL-36424714
// Cuda compilation tools, release 13.0, V13.0.88
// Based on NVVM 20.0.0
//

.version 9.0
.target sm_100
.address_size 64

	// .globl	_Z11softmax_expiPfS_i

.visible .entry _Z11softmax_expiPfS_i(
	.param .u32 _Z11softmax_expiPfS_i_param_0,
	.param .u64 .ptr .align 1 _Z11softmax_expiPfS_i_param_1,
	.param .u64 .ptr .align 1 _Z11softmax_expiPfS_i_param_2,
	.param .u32 _Z11softmax_expiPfS_i_param_3
)
{
	.reg .pred 	%p<12>;
	.reg .b32 	%r<61>;
	.reg .b32 	%f<174>;
	.reg .b64 	%rd<42>;

	ld.param.u32 	%r16, [_Z11softmax_expiPfS_i_param_0];
	ld.param.u64 	%rd3, [_Z11softmax_expiPfS_i_param_1];
	ld.param.u64 	%rd4, [_Z11softmax_expiPfS_i_param_2];
	ld.param.u32 	%r17, [_Z11softmax_expiPfS_i_param_3];
	cvta.to.global.u64 	%rd1, %rd4;
	cvta.to.global.u64 	%rd2, %rd3;
	mov.u32 	%r18, %ctaid.x;
	mov.u32 	%r19, %ntid.x;
	mov.u32 	%r20, %tid.x;
	mad.lo.s32 	%r1, %r18, %r19, %r20;
	setp.ge.s32 	%p1, %r1, %r16;
	setp.lt.s32 	%p2, %r17, 1;
	or.pred  	%p3, %p1, %p2;
	@%p3 bra 	$L__BB0_12;
	and.b32  	%r2, %r17, 7;
	setp.lt.u32 	%p4, %r17, 8;
	mov.b32 	%r59, 0;
	@%p4 bra 	$L__BB0_4;
	and.b32  	%r59, %r17, 2147483640;
	neg.s32 	%r57, %r59;
	shl.b32 	%r5, %r16, 3;
	mul.wide.s32 	%rd8, %r16, 4;
	mov.u32 	%r56, %r1;
$L__BB0_3:
	.pragma "nounroll";
	mul.wide.s32 	%rd5, %r56, 4;
	add.s64 	%rd6, %rd2, %rd5;
	ld.global.f32 	%f1, [%rd6];
	fma.rn.f32 	%f2, %f1, 0f3BBB989D, 0f3F000000;
	cvt.sat.f32.f32 	%f3, %f2;
	mov.f32 	%f4, 0f4B400001;
	mov.f32 	%f5, 0f437C0000;
	fma.rm.f32 	%f6, %f3, %f5, %f4;
	add.f32 	%f7, %f6, 0fCB40007F;
	neg.f32 	%f8, %f7;
	fma.rn.f32 	%f9, %f1, 0f3FB8AA3B, %f8;
	fma.rn.f32 	%f10, %f1, 0f32A57060, %f9;
	mov.b32 	%r22, %f6;
	shl.b32 	%r23, %r22, 23;
	mov.b32 	%f11, %r23;
	ex2.approx.ftz.f32 	%f12, %f10;
	mul.f32 	%f13, %f12, %f11;
	add.s64 	%rd7, %rd1, %rd5;
	st.global.f32 	[%rd7], %f13;
	add.s64 	%rd9, %rd6, %rd8;
	ld.global.f32 	%f14, [%rd9];
	fma.rn.f32 	%f15, %f14, 0f3BBB989D, 0f3F000000;
	cvt.sat.f32.f32 	%f16, %f15;
	fma.rm.f32 	%f17, %f16, %f5, %f4;
	add.f32 	%f18, %f17, 0fCB40007F;
	neg.f32 	%f19, %f18;
	fma.rn.f32 	%f20, %f14, 0f3FB8AA3B, %f19;
	fma.rn.f32 	%f21, %f14, 0f32A57060, %f20;
	mov.b32 	%r24, %f17;
	shl.b32 	%r25, %r24, 23;
	mov.b32 	%f22, %r25;
	ex2.approx.ftz.f32 	%f23, %f21;
	mul.f32 	%f24, %f23, %f22;
	add.s64 	%rd10, %rd7, %rd8;
	st.global.f32 	[%rd10], %f24;
	add.s64 	%rd11, %rd9, %rd8;
	ld.global.f32 	%f25, [%rd11];
	fma.rn.f32 	%f26, %f25, 0f3BBB989D, 0f3F000000;
	cvt.sat.f32.f32 	%f27, %f26;
	fma.rm.f32 	%f28, %f27, %f5, %f4;
	add.f32 	%f29, %f28, 0fCB40007F;
	neg.f32 	%f30, %f29;
	fma.rn.f32 	%f31, %f25, 0f3FB8AA3B, %f30;
	fma.rn.f32 	%f32, %f25, 0f32A57060, %f31;
	mov.b32 	%r26, %f28;
	shl.b32 	%r27, %r26, 23;
	mov.b32 	%f33, %r27;
	ex2.approx.ftz.f32 	%f34, %f32;
	mul.f32 	%f35, %f34, %f33;
	add.s64 	%rd12, %rd10, %rd8;
	st.global.f32 	[%rd12], %f35;
	add.s64 	%rd13, %rd11, %rd8;
	ld.global.f32 	%f36, [%rd13];
	fma.rn.f32 	%f37, %f36, 0f3BBB989D, 0f3F000000;
	cvt.sat.f32.f32 	%f38, %f37;
	fma.rm.f32 	%f39, %f38, %f5, %f4;
	add.f32 	%f40, %f39, 0fCB40007F;
	neg.f32 	%f41, %f40;
	fma.rn.f32 	%f42, %f36, 0f3FB8AA3B, %f41;
	fma.rn.f32 	%f43, %f36, 0f32A57060, %f42;
	mov.b32 	%r28, %f39;
	shl.b32 	%r29, %r28, 23;
	mov.b32 	%f44, %r29;
	ex2.approx.ftz.f32 	%f45, %f43;
	mul.f32 	%f46, %f45, %f44;
	add.s64 	%rd14, %rd12, %rd8;
	st.global.f32 	[%rd14], %f46;
	add.s64 	%rd15, %rd13, %rd8;
	ld.global.f32 	%f47, [%rd15];
	fma.rn.f32 	%f48, %f47, 0f3BBB989D, 0f3F000000;
	cvt.sat.f32.f32 	%f49, %f48;
	fma.rm.f32 	%f50, %f49, %f5, %f4;
	add.f32 	%f51, %f50, 0fCB40007F;
	neg.f32 	%f52, %f51;
	fma.rn.f32 	%f53, %f47, 0f3FB8AA3B, %f52;
	fma.rn.f32 	%f54, %f47, 0f32A57060, %f53;
	mov.b32 	%r30, %f50;
	shl.b32 	%r31, %r30, 23;
	mov.b32 	%f55, %r31;
	ex2.approx.ftz.f32 	%f56, %f54;
	mul.f32 	%f57, %f56, %f55;
	add.s64 	%rd16, %rd14, %rd8;
	st.global.f32 	[%rd16], %f57;
	add.s64 	%rd17, %rd15, %rd8;
	ld.global.f32 	%f58, [%rd17];
	fma.rn.f32 	%f59, %f58, 0f3BBB989D, 0f3F000000;
	cvt.sat.f32.f32 	%f60, %f59;
	fma.rm.f32 	%f61, %f60, %f5, %f4;
	add.f32 	%f62, %f61, 0fCB40007F;
	neg.f32 	%f63, %f62;
	fma.rn.f32 	%f64, %f58, 0f3FB8AA3B, %f63;
	fma.rn.f32 	%f65, %f58, 0f32A57060, %f64;
	mov.b32 	%r32, %f61;
	shl.b32 	%r33, %r32, 23;
	mov.b32 	%f66, %r33;
	ex2.approx.ftz.f32 	%f67, %f65;
	mul.f32 	%f68, %f67, %f66;
	add.s64 	%rd18, %rd16, %rd8;
	st.global.f32 	[%rd18], %f68;
	add.s64 	%rd19, %rd17, %rd8;
	ld.global.f32 	%f69, [%rd19];
	fma.rn.f32 	%f70, %f69, 0f3BBB989D, 0f3F000000;
	cvt.sat.f32.f32 	%f71, %f70;
	fma.rm.f32 	%f72, %f71, %f5, %f4;
	add.f32 	%f73, %f72, 0fCB40007F;
	neg.f32 	%f74, %f73;
	fma.rn.f32 	%f75, %f69, 0f3FB8AA3B, %f74;
	fma.rn.f32 	%f76, %f69, 0f32A57060, %f75;
	mov.b32 	%r34, %f72;
	shl.b32 	%r35, %r34, 23;
	mov.b32 	%f77, %r35;
	ex2.approx.ftz.f32 	%f78, %f76;
	mul.f32 	%f79, %f78, %f77;
	add.s64 	%rd20, %rd18, %rd8;
	st.global.f32 	[%rd20], %f79;
	add.s64 	%rd21, %rd19, %rd8;
	ld.global.f32 	%f80, [%rd21];
	fma.rn.f32 	%f81, %f80, 0f3BBB989D, 0f3F000000;
	cvt.sat.f32.f32 	%f82, %f81;
	fma.rm.f32 	%f83, %f82, %f5, %f4;
	add.f32 	%f84, %f83, 0fCB40007F;
	neg.f32 	%f85, %f84;
	fma.rn.f32 	%f86, %f80, 0f3FB8AA3B, %f85;
	fma.rn.f32 	%f87, %f80, 0f32A57060, %f86;
	mov.b32 	%r36, %f83;
	shl.b32 	%r37, %r36, 23;
	mov.b32 	%f88, %r37;
	ex2.approx.ftz.f32 	%f89, %f87;
	mul.f32 	%f90, %f89, %f88;
	add.s64 	%rd22, %rd20, %rd8;
	st.global.f32 	[%rd22], %f90;
	add.s32 	%r57, %r57, 8;
	add.s32 	%r56, %r56, %r5;
	setp.ne.s32 	%p5, %r57, 0;
	@%p5 bra 	$L__BB0_3;
$L__BB0_4:
	setp.eq.s32 	%p6, %r2, 0;
	@%p6 bra 	$L__BB0_12;
	and.b32  	%r11, %r17, 3;
	setp.lt.u32 	%p7, %r2, 4;
	@%p7 bra 	$L__BB0_7;
	mad.lo.s32 	%r38, %r59, %r16, %r1;
	mul.wide.s32 	%rd23, %r38, 4;
	add.s64 	%rd24, %rd2, %rd23;
	ld.global.f32 	%f91, [%rd24];
	fma.rn.f32 	%f92, %f91, 0f3BBB989D, 0f3F000000;
	cvt.sat.f32.f32 	%f93, %f92;
	mov.f32 	%f94, 0f4B400001;
	mov.f32 	%f95, 0f437C0000;
	fma.rm.f32 	%f96, %f93, %f95, %f94;
	add.f32 	%f97, %f96, 0fCB40007F;
	neg.f32 	%f98, %f97;
	fma.rn.f32 	%f99, %f91, 0f3FB8AA3B, %f98;
	fma.rn.f32 	%f100, %f91, 0f32A57060, %f99;
	mov.b32 	%r39, %f96;
	shl.b32 	%r40, %r39, 23;
	mov.b32 	%f101, %r40;
	ex2.approx.ftz.f32 	%f102, %f100;
	mul.f32 	%f103, %f102, %f101;
	add.s64 	%rd25, %rd1, %rd23;
	st.global.f32 	[%rd25], %f103;
	mul.wide.s32 	%rd26, %r16, 4;
	add.s64 	%rd27, %rd24, %rd26;
	ld.global.f32 	%f104, [%rd27];
	fma.rn.f32 	%f105, %f104, 0f3BBB989D, 0f3F000000;
	cvt.sat.f32.f32 	%f106, %f105;
	fma.rm.f32 	%f107, %f106, %f95, %f94;
	add.f32 	%f108, %f107, 0fCB40007F;
	neg.f32 	%f109, %f108;
	fma.rn.f32 	%f110, %f104, 0f3FB8AA3B, %f109;
	fma.rn.f32 	%f111, %f104, 0f32A57060, %f110;
	mov.b32 	%r41, %f107;
	shl.b32 	%r42, %r41, 23;
	mov.b32 	%f112, %r42;
	ex2.approx.ftz.f32 	%f113, %f111;
	mul.f32 	%f114, %f113, %f112;
	add.s64 	%rd28, %rd25, %rd26;
	st.global.f32 	[%rd28], %f114;
	add.s64 	%rd29, %rd27, %rd26;
	ld.global.f32 	%f115, [%rd29];
	fma.rn.f32 	%f116, %f115, 0f3BBB989D, 0f3F000000;
	cvt.sat.f32.f32 	%f117, %f116;
	fma.rm.f32 	%f118, %f117, %f95, %f94;
	add.f32 	%f119, %f118, 0fCB40007F;
	neg.f32 	%f120, %f119;
	fma.rn.f32 	%f121, %f115, 0f3FB8AA3B, %f120;
	fma.rn.f32 	%f122, %f115, 0f32A57060, %f121;
	mov.b32 	%r43, %f118;
	shl.b32 	%r44, %r43, 23;
	mov.b32 	%f123, %r44;
	ex2.approx.ftz.f32 	%f124, %f122;
	mul.f32 	%f125, %f124, %f123;
	add.s64 	%rd30, %rd28, %rd26;
	st.global.f32 	[%rd30], %f125;
	add.s64 	%rd31, %rd29, %rd26;
	ld.global.f32 	%f126, [%rd31];
	fma.rn.f32 	%f127, %f126, 0f3BBB989D, 0f3F000000;
	cvt.sat.f32.f32 	%f128, %f127;
	fma.rm.f32 	%f129, %f128, %f95, %f94;
	add.f32 	%f130, %f129, 0fCB40007F;
	neg.f32 	%f131, %f130;
	fma.rn.f32 	%f132, %f126, 0f3FB8AA3B, %f131;
	fma.rn.f32 	%f133, %f126, 0f32A57060, %f132;
	mov.b32 	%r45, %f129;
	shl.b32 	%r46, %r45, 23;
	mov.b32 	%f134, %r46;
	ex2.approx.ftz.f32 	%f135, %f133;
	mul.f32 	%f136, %f135, %f134;
	add.s64 	%rd32, %rd30, %rd26;
	st.global.f32 	[%rd32], %f136;
	add.s32 	%r59, %r59, 4;
$L__BB0_7:
	setp.eq.s32 	%p8, %r11, 0;
	@%p8 bra 	$L__BB0_12;
	setp.eq.s32 	%p9, %r11, 1;
	@%p9 bra 	$L__BB0_10;
	mad.lo.s32 	%r47, %r59, %r16, %r1;
	mul.wide.s32 	%rd33, %r47, 4;
	add.s64 	%rd34, %rd2, %rd33;
	ld.global.f32 	%f137, [%rd34];
	fma.rn.f32 	%f138, %f137, 0f3BBB989D, 0f3F000000;
	cvt.sat.f32.f32 	%f139, %f138;
	mov.f32 	%f140, 0f4B400001;
	mov.f32 	%f141, 0f437C0000;
	fma.rm.f32 	%f142, %f139, %f141, %f140;
	add.f32 	%f143, %f142, 0fCB40007F;
	neg.f32 	%f144, %f143;
	fma.rn.f32 	%f145, %f137, 0f3FB8AA3B, %f144;
	fma.rn.f32 	%f146, %f137, 0f32A57060, %f145;
	mov.b32 	%r48, %f142;
	shl.b32 	%r49, %r48, 23;
	mov.b32 	%f147, %r49;
	ex2.approx.ftz.f32 	%f148, %f146;
	mul.f32 	%f149, %f148, %f147;
	add.s64 	%rd35, %rd1, %rd33;
	st.global.f32 	[%rd35], %f149;
	mul.wide.s32 	%rd36, %r16, 4;
	add.s64 	%rd37, %rd34, %rd36;
	ld.global.f32 	%f150, [%rd37];
	fma.rn.f32 	%f151, %f150, 0f3BBB989D, 0f3F000000;
	cvt.sat.f32.f32 	%f152, %f151;
	fma.rm.f32 	%f153, %f152, %f141, %f140;
	add.f32 	%f154, %f153, 0fCB40007F;
	neg.f32 	%f155, %f154;
	fma.rn.f32 	%f156, %f150, 0f3FB8AA3B, %f155;
	fma.rn.f32 	%f157, %f150, 0f32A57060, %f156;
	mov.b32 	%r50, %f153;
	shl.b32 	%r51, %r50, 23;
	mov.b32 	%f158, %r51;
	ex2.approx.ftz.f32 	%f159, %f157;
	mul.f32 	%f160, %f159, %f158;
	add.s64 	%rd38, %rd35, %rd36;
	st.global.f32 	[%rd38], %f160;
	add.s32 	%r59, %r59, 2;
$L__BB0_10:
	and.b32  	%r52, %r17, 1;
	setp.eq.b32 	%p10, %r52, 1;
	not.pred 	%p11, %p10;
	@%p11 bra 	$L__BB0_12;
	mad.lo.s32 	%r53, %r59, %r16, %r1;
	mul.wide.s32 	%rd39, %r53, 4;
	add.s64 	%rd40, %rd2, %rd39;
	ld.global.f32 	%f161, [%rd40];
	fma.rn.f32 	%f162, %f161, 0f3BBB989D, 0f3F000000;
	cvt.sat.f32.f32 	%f163, %f162;
	mov.f32 	%f164, 0f4B400001;
	mov.f32 	%f165, 0f437C0000;
	fma.rm.f32 	%f166, %f163, %f165, %f164;
	add.f32 	%f167, %f166, 0fCB40007F;
	neg.f32 	%f168, %f167;
	fma.rn.f32 	%f169, %f161, 0f3FB8AA3B, %f168;
	fma.rn.f32 	%f170, %f161, 0f32A57060, %f169;
	mov.b32 	%r54, %f166;
	shl.b32 	%r55, %r54, 23;
	mov.b32 	%f171, %r55;
	ex2.approx.ftz.f32 	%f172, %f170;
	mul.f32 	%f173, %f172, %f171;
	add.s64 	%rd41, %rd1, %rd39;
	st.global.f32 	[%rd41], %f173;
$L__BB0_12:
	ret;

}
	// .globl	_Z12softmax_meaniPfS_i
.visible .entry _Z12softmax_meaniPfS_i(
	.param .u32 _Z12softmax_meaniPfS_i_param_0,
	.param .u64 .ptr .align 1 _Z12softmax_meaniPfS_i_param_1,
	.param .u64 .ptr .align 1 _Z12softmax_meaniPfS_i_param_2,
	.param .u32 _Z12softmax_meaniPfS_i_param_3
)
{
	.reg .pred 	%p<20>;
	.reg .b32 	%r<69>;
	.reg .b32 	%f<141>;
	.reg .b64 	%rd<28>;

	ld.param.u32 	%r44, [_Z12softmax_meaniPfS_i_param_0];
	ld.param.u64 	%rd6, [_Z12softmax_meaniPfS_i_param_1];
	ld.param.u64 	%rd7, [_Z12softmax_meaniPfS_i_param_2];
	ld.param.u32 	%r45, [_Z12softmax_meaniPfS_i_param_3];
	cvta.to.global.u64 	%rd1, %rd7;
	cvta.to.global.u64 	%rd2, %rd6;
	mov.u32 	%r46, %ctaid.x;
	mov.u32 	%r47, %ntid.x;
	mov.u32 	%r48, %tid.x;
	mad.lo.s32 	%r1, %r46, %r47, %r48;
	setp.ge.s32 	%p1, %r1, %r45;
	@%p1 bra 	$L__BB1_27;
	setp.lt.s32 	%p2, %r44, 1;
	mov.f32 	%f139, 0f00000000;
	@%p2 bra 	$L__BB1_14;
	mul.lo.s32 	%r2, %r44, %r1;
	and.b32  	%r3, %r44, 15;
	setp.lt.u32 	%p3, %r44, 16;
	mov.f32 	%f139, 0f00000000;
	mov.b32 	%r55, 0;
	@%p3 bra 	$L__BB1_5;
	and.b32  	%r55, %r44, 2147483632;
	neg.s32 	%r61, %r55;
	add.s64 	%rd3, %rd2, 32;
	mov.f32 	%f139, 0f00000000;
	mov.u32 	%r60, %r2;
$L__BB1_4:
	.pragma "nounroll";
	mul.wide.s32 	%rd8, %r60, 4;
	add.s64 	%rd9, %rd3, %rd8;
	ld.global.f32 	%f18, [%rd9+-32];
	add.f32 	%f19, %f139, %f18;
	ld.global.f32 	%f20, [%rd9+-28];
	add.f32 	%f21, %f19, %f20;
	ld.global.f32 	%f22, [%rd9+-24];
	add.f32 	%f23, %f21, %f22;
	ld.global.f32 	%f24, [%rd9+-20];
	add.f32 	%f25, %f23, %f24;
	ld.global.f32 	%f26, [%rd9+-16];
	add.f32 	%f27, %f25, %f26;
	ld.global.f32 	%f28, [%rd9+-12];
	add.f32 	%f29, %f27, %f28;
	ld.global.f32 	%f30, [%rd9+-8];
	add.f32 	%f31, %f29, %f30;
	ld.global.f32 	%f32, [%rd9+-4];
	add.f32 	%f33, %f31, %f32;
	ld.global.f32 	%f34, [%rd9];
	add.f32 	%f35, %f33, %f34;
	ld.global.f32 	%f36, [%rd9+4];
	add.f32 	%f37, %f35, %f36;
	ld.global.f32 	%f38, [%rd9+8];
	add.f32 	%f39, %f37, %f38;
	ld.global.f32 	%f40, [%rd9+12];
	add.f32 	%f41, %f39, %f40;
	ld.global.f32 	%f42, [%rd9+16];
	add.f32 	%f43, %f41, %f42;
	ld.global.f32 	%f44, [%rd9+20];
	add.f32 	%f45, %f43, %f44;
	ld.global.f32 	%f46, [%rd9+24];
	add.f32 	%f47, %f45, %f46;
	ld.global.f32 	%f48, [%rd9+28];
	add.f32 	%f139, %f47, %f48;
	add.s32 	%r61, %r61, 16;
	add.s32 	%r60, %r60, 16;
	setp.eq.s32 	%p4, %r61, 0;
	@%p4 bra 	$L__BB1_5;
	bra.uni 	$L__BB1_4;
$L__BB1_5:
	setp.eq.s32 	%p5, %r3, 0;
	@%p5 bra 	$L__BB1_14;
	and.b32  	%r7, %r44, 7;
	setp.lt.u32 	%p6, %r3, 8;
	@%p6 bra 	$L__BB1_8;
	add.s32 	%r50, %r55, %r2;
	mul.wide.s32 	%rd10, %r50, 4;
	add.s64 	%rd11, %rd2, %rd10;
	ld.global.f32 	%f50, [%rd11];
	add.f32 	%f51, %f139, %f50;
	ld.global.f32 	%f52, [%rd11+4];
	add.f32 	%f53, %f51, %f52;
	ld.global.f32 	%f54, [%rd11+8];
	add.f32 	%f55, %f53, %f54;
	ld.global.f32 	%f56, [%rd11+12];
	add.f32 	%f57, %f55, %f56;
	ld.global.f32 	%f58, [%rd11+16];
	add.f32 	%f59, %f57, %f58;
	ld.global.f32 	%f60, [%rd11+20];
	add.f32 	%f61, %f59, %f60;
	ld.global.f32 	%f62, [%rd11+24];
	add.f32 	%f63, %f61, %f62;
	ld.global.f32 	%f64, [%rd11+28];
	add.f32 	%f139, %f63, %f64;
	add.s32 	%r55, %r55, 8;
$L__BB1_8:
	setp.eq.s32 	%p7, %r7, 0;
	@%p7 bra 	$L__BB1_14;
	and.b32  	%r10, %r44, 3;
	setp.lt.u32 	%p8, %r7, 4;
	@%p8 bra 	$L__BB1_11;
	add.s32 	%r51, %r55, %r2;
	mul.wide.s32 	%rd12, %r51, 4;
	add.s64 	%rd13, %rd2, %rd12;
	ld.global.f32 	%f66, [%rd13];
	add.f32 	%f67, %f139, %f66;
	ld.global.f32 	%f68, [%rd13+4];
	add.f32 	%f69, %f67, %f68;
	ld.global.f32 	%f70, [%rd13+8];
	add.f32 	%f71, %f69, %f70;
	ld.global.f32 	%f72, [%rd13+12];
	add.f32 	%f139, %f71, %f72;
	add.s32 	%r55, %r55, 4;
$L__BB1_11:
	setp.eq.s32 	%p9, %r10, 0;
	@%p9 bra 	$L__BB1_14;
	add.s32 	%r59, %r55, %r2;
	neg.s32 	%r58, %r10;
$L__BB1_13:
	.pragma "nounroll";
	mul.wide.s32 	%rd14, %r59, 4;
	add.s64 	%rd15, %rd2, %rd14;
	ld.global.f32 	%f73, [%rd15];
	add.f32 	%f139, %f139, %f73;
	add.s32 	%r59, %r59, 1;
	add.s32 	%r58, %r58, 1;
	setp.ne.s32 	%p10, %r58, 0;
	@%p10 bra 	$L__BB1_13;
$L__BB1_14:
	setp.lt.s32 	%p11, %r44, 1;
	@%p11 bra 	$L__BB1_27;
	mul.lo.s32 	%r19, %r1, %r44;
	and.b32  	%r20, %r44, 15;
	setp.lt.u32 	%p12, %r44, 16;
	mov.b32 	%r64, 0;
	@%p12 bra 	$L__BB1_18;
	and.b32  	%r64, %r44, 2147483632;
	neg.s32 	%r63, %r64;
	add.s64 	%rd4, %rd2, 32;
	add.s64 	%rd5, %rd1, 32;
	mov.u32 	%r62, %r19;
$L__BB1_17:
	.pragma "nounroll";
	mul.wide.s32 	%rd16, %r62, 4;
	add.s64 	%rd17, %rd4, %rd16;
	add.s64 	%rd18, %rd5, %rd16;
	ld.global.f32 	%f74, [%rd17+-32];
	div.rn.f32 	%f75, %f74, %f139;
	st.global.f32 	[%rd18+-32], %f75;
	ld.global.f32 	%f76, [%rd17+-28];
	div.rn.f32 	%f77, %f76, %f139;
	st.global.f32 	[%rd18+-28], %f77;
	ld.global.f32 	%f78, [%rd17+-24];
	div.rn.f32 	%f79, %f78, %f139;
	st.global.f32 	[%rd18+-24], %f79;
	ld.global.f32 	%f80, [%rd17+-20];
	div.rn.f32 	%f81, %f80, %f139;
	st.global.f32 	[%rd18+-20], %f81;
	ld.global.f32 	%f82, [%rd17+-16];
	div.rn.f32 	%f83, %f82, %f139;
	st.global.f32 	[%rd18+-16], %f83;
	ld.global.f32 	%f84, [%rd17+-12];
	div.rn.f32 	%f85, %f84, %f139;
	st.global.f32 	[%rd18+-12], %f85;
	ld.global.f32 	%f86, [%rd17+-8];
	div.rn.f32 	%f87, %f86, %f139;
	st.global.f32 	[%rd18+-8], %f87;
	ld.global.f32 	%f88, [%rd17+-4];
	div.rn.f32 	%f89, %f88, %f139;
	st.global.f32 	[%rd18+-4], %f89;
	ld.global.f32 	%f90, [%rd17];
	div.rn.f32 	%f91, %f90, %f139;
	st.global.f32 	[%rd18], %f91;
	ld.global.f32 	%f92, [%rd17+4];
	div.rn.f32 	%f93, %f92, %f139;
	st.global.f32 	[%rd18+4], %f93;
	ld.global.f32 	%f94, [%rd17+8];
	div.rn.f32 	%f95, %f94, %f139;
	st.global.f32 	[%rd18+8], %f95;
	ld.global.f32 	%f96, [%rd17+12];
	div.rn.f32 	%f97, %f96, %f139;
	st.global.f32 	[%rd18+12], %f97;
	ld.global.f32 	%f98, [%rd17+16];
	div.rn.f32 	%f99, %f98, %f139;
	st.global.f32 	[%rd18+16], %f99;
	ld.global.f32 	%f100, [%rd17+20];
	div.rn.f32 	%f101, %f100, %f139;
	st.global.f32 	[%rd18+20], %f101;
	ld.global.f32 	%f102, [%rd17+24];
	div.rn.f32 	%f103, %f102, %f139;
	st.global.f32 	[%rd18+24], %f103;
	ld.global.f32 	%f104, [%rd17+28];
	div.rn.f32 	%f105, %f104, %f139;
	st.global.f32 	[%rd18+28], %f105;
	add.s32 	%r63, %r63, 16;
	add.s32 	%r62, %r62, 16;
	setp.ne.s32 	%p13, %r63, 0;
	@%p13 bra 	$L__BB1_17;
$L__BB1_18:
	setp.eq.s32 	%p14, %r20, 0;
	@%p14 bra 	$L__BB1_27;
	and.b32  	%r32, %r44, 7;
	setp.lt.u32 	%p15, %r20, 8;
	@%p15 bra 	$L__BB1_21;
	add.s32 	%r53, %r64, %r19;
	mul.wide.s32 	%rd19, %r53, 4;
	add.s64 	%rd20, %rd2, %rd19;
	ld.global.f32 	%f106, [%rd20];
	div.rn.f32 	%f107, %f106, %f139;
	add.s64 	%rd21, %rd1, %rd19;
	st.global.f32 	[%rd21], %f107;
	ld.global.f32 	%f108, [%rd20+4];
	div.rn.f32 	%f109, %f108, %f139;
	st.global.f32 	[%rd21+4], %f109;
	ld.global.f32 	%f110, [%rd20+8];
	div.rn.f32 	%f111, %f110, %f139;
	st.global.f32 	[%rd21+8], %f111;
	ld.global.f32 	%f112, [%rd20+12];
	div.rn.f32 	%f113, %f112, %f139;
	st.global.f32 	[%rd21+12], %f113;
	ld.global.f32 	%f114, [%rd20+16];
	div.rn.f32 	%f115, %f114, %f139;
	st.global.f32 	[%rd21+16], %f115;
	ld.global.f32 	%f116, [%rd20+20];
	div.rn.f32 	%f117, %f116, %f139;
	st.global.f32 	[%rd21+20], %f117;
	ld.global.f32 	%f118, [%rd20+24];
	div.rn.f32 	%f119, %f118, %f139;
	st.global.f32 	[%rd21+24], %f119;
	ld.global.f32 	%f120, [%rd20+28];
	div.rn.f32 	%f121, %f120, %f139;
	st.global.f32 	[%rd21+28], %f121;
	add.s32 	%r64, %r64, 8;
$L__BB1_21:
	setp.eq.s32 	%p16, %r32, 0;
	@%p16 bra 	$L__BB1_27;
	and.b32  	%r35, %r44, 3;
	setp.lt.u32 	%p17, %r32, 4;
	@%p17 bra 	$L__BB1_24;
	add.s32 	%r54, %r64, %r19;
	mul.wide.s32 	%rd22, %r54, 4;
	add.s64 	%rd23, %rd2, %rd22;
	ld.global.f32 	%f122, [%rd23];
	div.rn.f32 	%f123, %f122, %f139;
	add.s64 	%rd24, %rd1, %rd22;
	st.global.f32 	[%rd24], %f123;
	ld.global.f32 	%f124, [%rd23+4];
	div.rn.f32 	%f125, %f124, %f139;
	st.global.f32 	[%rd24+4], %f125;
	ld.global.f32 	%f126, [%rd23+8];
	div.rn.f32 	%f127, %f126, %f139;
	st.global.f32 	[%rd24+8], %f127;
	ld.global.f32 	%f128, [%rd23+12];
	div.rn.f32 	%f129, %f128, %f139;
	st.global.f32 	[%rd24+12], %f129;
	add.s32 	%r64, %r64, 4;
$L__BB1_24:
	setp.eq.s32 	%p18, %r35, 0;
	@%p18 bra 	$L__BB1_27;
	add.s32 	%r68, %r64, %r19;
	neg.s32 	%r67, %r35;
$L__BB1_26:
	.pragma "nounroll";
	mul.wide.s32 	%rd25, %r68, 4;
	add.s64 	%rd26, %rd1, %rd25;
	add.s64 	%rd27, %rd2, %rd25;
	ld.global.f32 	%f130, [%rd27];
	div.rn.f32 	%f131, %f130, %f139;
	st.global.f32 	[%rd26], %f131;
	add.s32 	%r68, %r68, 1;
	add.s32 	%r67, %r67, 1;
	setp.ne.s32 	%p19, %r67, 0;
	@%p19 bra 	$L__BB1_26;
$L__BB1_27:
	ret;

}


// ===== COMPILED SASS (sm_100) =====

	.target	sm_100

	.elftype	@"ET_EXEC"


//--------------------- .note.nv.tkinfo           --------------------------
	.section	.note.nv.tkinfo,"",@"SHT_NOTE"
	.sectionflags	@"SHF_NOTE_NV_TKINFO"
	.tkinfo
        /*0018*/ 	.word	0x00000002
        /*0030*/ 	.string	""
        /*0030*/ 	.string	"ptxas"
        /*0030*/ 	.string	"Cuda compilation tools, release 13.0, V13.0.88"
        /*0030*/ 	.string	"Build cuda_13.0.r13.0/compiler.36424714_0"
        /*0030*/ 	.string	"-arch sm_100 -m 64 "



//--------------------- .note.nv.cuinfo           --------------------------
	.section	.note.nv.cuinfo,"",@"SHT_NOTE"
	.sectionflags	@"SHF_NOTE_NV_CUINFO"
        /*0018*/ 	.short	0x0002
        /*001a*/ 	.short	0x0064
        /*001c*/ 	.short	0x0082
	.zero		2


//--------------------- .nv.info                  --------------------------
	.section	.nv.info,"",@"SHT_CUDA_INFO"
	.align	4


	//----- nvinfo : EIATTR_REGCOUNT
	.align		4
        /*0000*/ 	.byte	0x04, 0x2f
        /*0002*/ 	.short	(.L_1 - .L_0)
	.align		4
.L_0:
        /*0004*/ 	.word	index@(_Z11softmax_expiPfS_i)
        /*0008*/ 	.word	0x0000001c


	//----- nvinfo : EIATTR_FRAME_SIZE
	.align		4
.L_1:
        /*000c*/ 	.byte	0x04, 0x11
        /*000e*/ 	.short	(.L_3 - .L_2)
	.align		4
.L_2:
        /*0010*/ 	.word	index@(_Z11softmax_expiPfS_i)
        /*0014*/ 	.word	0x00000000


	//----- nvinfo : EIATTR_REGCOUNT
	.align		4
.L_3:
        /*0018*/ 	.byte	0x04, 0x2f
        /*001a*/ 	.short	(.L_5 - .L_4)
	.align		4
.L_4:
        /*001c*/ 	.word	index@(_Z12softmax_meaniPfS_i)
        /*0020*/ 	.word	0x0000001f


	//----- nvinfo : EIATTR_FRAME_SIZE
	.align		4
.L_5:
        /*0024*/ 	.byte	0x04, 0x11
        /*0026*/ 	.short	(.L_7 - .L_6)
	.align		4
.L_6:
        /*0028*/ 	.word	index@($__internal_0_$__cuda_sm3x_div_rn_noftz_f32_slowpath)
        /*002c*/ 	.word	0x00000000


	//----- nvinfo : EIATTR_FRAME_SIZE
	.align		4
.L_7:
        /*0030*/ 	.byte	0x04, 0x11
        /*0032*/ 	.short	(.L_9 - .L_8)
	.align		4
.L_8:
        /*0034*/ 	.word	index@(_Z12softmax_meaniPfS_i)
        /*0038*/ 	.word	0x00000000


	//----- nvinfo : EIATTR_MIN_STACK_SIZE
	.align		4
.L_9:
        /*003c*/ 	.byte	0x04, 0x12
        /*003e*/ 	.short	(.L_11 - .L_10)
	.align		4
.L_10:
        /*0040*/ 	.word	index@(_Z12softmax_meaniPfS_i)
        /*0044*/ 	.word	0x00000000


	//----- nvinfo : EIATTR_MIN_STACK_SIZE
	.align		4
.L_11:
        /*0048*/ 	.byte	0x04, 0x12
        /*004a*/ 	.short	(.L_13 - .L_12)
	.align		4
.L_12:
        /*004c*/ 	.word	index@(_Z11softmax_expiPfS_i)
        /*0050*/ 	.word	0x00000000
.L_13:


//--------------------- .nv.compat                --------------------------
	.section	.nv.compat,"",@"SHT_CUDA_COMPAT_INFO"
	.align	4
        /*0000*/ 	.byte	0x02, 0x09, 0x00, 0x00, 0x02, 0x02, 0x01, 0x00, 0x02, 0x05, 0x05, 0x00, 0x03, 0x07, 0x01, 0x01
        /*0010*/ 	.byte	0x02, 0x03, 0x00, 0x00, 0x02, 0x06, 0x01, 0x00, 0x04, 0x0b, 0x08, 0x00, 0x01, 0x00, 0x00, 0x00
        /*0020*/ 	.byte	0x00, 0x00, 0x00, 0x00


//--------------------- .nv.info._Z12softmax_meaniPfS_i --------------------------
	.section	.nv.info._Z12softmax_meaniPfS_i,"",@"SHT_CUDA_INFO"
	.sectionflags	@""
	.align	4


	//----- nvinfo : EIATTR_CUDA_API_VERSION
	.align		4
        /*0000*/ 	.byte	0x04, 0x37
        /*0002*/ 	.short	(.L_15 - .L_14)
.L_14:
        /*0004*/ 	.word	0x00000082


	//----- nvinfo : EIATTR_KPARAM_INFO
	.align		4
.L_15:
        /*0008*/ 	.byte	0x04, 0x17
        /*000a*/ 	.short	(.L_17 - .L_16)
.L_16:
        /*000c*/ 	.word	0x00000000
        /*0010*/ 	.short	0x0003
        /*0012*/ 	.short	0x0018
        /*0014*/ 	.byte	0x00, 0xf0, 0x11, 0x00


	//----- nvinfo : EIATTR_KPARAM_INFO
	.align		4
.L_17:
        /*0018*/ 	.byte	0x04, 0x17
        /*001a*/ 	.short	(.L_19 - .L_18)
.L_18:
        /*001c*/ 	.word	0x00000000
        /*0020*/ 	.short	0x0002
        /*0022*/ 	.short	0x0010
        /*0024*/ 	.byte	0x00, 0xf5, 0x21, 0x00


	//----- nvinfo : EIATTR_KPARAM_INFO
	.align		4
.L_19:
        /*0028*/ 	.byte	0x04, 0x17
        /*002a*/ 	.short	(.L_21 - .L_20)
.L_20:
        /*002c*/ 	.word	0x00000000
        /*0030*/ 	.short	0x0001
        /*0032*/ 	.short	0x0008
        /*0034*/ 	.byte	0x00, 0xf5, 0x21, 0x00


	//----- nvinfo : EIATTR_KPARAM_INFO
	.align		4
.L_21:
        /*0038*/ 	.byte	0x04, 0x17
        /*003a*/ 	.short	(.L_23 - .L_22)
.L_22:
        /*003c*/ 	.word	0x00000000
        /*0040*/ 	.short	0x0000
        /*0042*/ 	.short	0x0000
        /*0044*/ 	.byte	0x00, 0xf0, 0x11, 0x00


	//----- nvinfo : EIATTR_SPARSE_MMA_MASK
	.align		4
.L_23:
        /*0048*/ 	.byte	0x03, 0x50
        /*004a*/ 	.short	0x0000


	//----- nvinfo : EIATTR_MAXREG_COUNT
	.align		4
        /*004c*/ 	.byte	0x03, 0x1b
        /*004e*/ 	.short	0x00ff


	//----- nvinfo : EIATTR_MERCURY_ISA_VERSION
	.align		4
        /*0050*/ 	.byte	0x03, 0x5f
        /*0052*/ 	.short	0x0101


	//----- nvinfo : EIATTR_VRC_CTA_INIT_COUNT
	.align		4
        /*0054*/ 	.byte	0x02, 0x4a
	.zero		1
	.zero		1


	//----- nvinfo : EIATTR_EXIT_INSTR_OFFSETS
	.align		4
        /*0058*/ 	.byte	0x04, 0x1c
        /*005a*/ 	.short	(.L_25 - .L_24)


	//   ....[0]....
.L_24:
        /*005c*/ 	.word	0x00000070


	//   ....[1]....
        /*0060*/ 	.word	0x000007a0


	//   ....[2]....
        /*0064*/ 	.word	0x00001a20


	//   ....[3]....
        /*0068*/ 	.word	0x00002350


	//   ....[4]....
        /*006c*/ 	.word	0x00002840


	//   ....[5]....
        /*0070*/ 	.word	0x000029e0


	//----- nvinfo : EIATTR_CRS_STACK_SIZE
	.align		4
.L_25:
        /*0074*/ 	.byte	0x04, 0x1e
        /*0076*/ 	.short	(.L_27 - .L_26)
.L_26:
        /*0078*/ 	.word	0x00000000


	//----- nvinfo : EIATTR_CBANK_PARAM_SIZE
	.align		4
.L_27:
        /*007c*/ 	.byte	0x03, 0x19
        /*007e*/ 	.short	0x001c


	//----- nvinfo : EIATTR_PARAM_CBANK
	.align		4
        /*0080*/ 	.byte	0x04, 0x0a
        /*0082*/ 	.short	(.L_29 - .L_28)
	.align		4
.L_28:
        /*0084*/ 	.word	index@(.nv.constant0._Z12softmax_meaniPfS_i)
        /*0088*/ 	.short	0x0380
        /*008a*/ 	.short	0x001c


	//----- nvinfo : EIATTR_SW_WAR
	.align		4
.L_29:
        /*008c*/ 	.byte	0x04, 0x36
        /*008e*/ 	.short	(.L_31 - .L_30)
.L_30:
        /*0090*/ 	.word	0x00000008
.L_31:


//--------------------- .nv.info._Z11softmax_expiPfS_i --------------------------
	.section	.nv.info._Z11softmax_expiPfS_i,"",@"SHT_CUDA_INFO"
	.sectionflags	@""
	.align	4


	//----- nvinfo : EIATTR_CUDA_API_VERSION
	.align		4
        /*0000*/ 	.byte	0x04, 0x37
        /*0002*/ 	.short	(.L_33 - .L_32)
.L_32:
        /*0004*/ 	.word	0x00000082


	//----- nvinfo : EIATTR_KPARAM_INFO
	.align		4
.L_33:
        /*0008*/ 	.byte	0x04, 0x17
        /*000a*/ 	.short	(.L_35 - .L_34)
.L_34:
        /*000c*/ 	.word	0x00000000
        /*0010*/ 	.short	0x0003
        /*0012*/ 	.short	0x0018
        /*0014*/ 	.byte	0x00, 0xf0, 0x11, 0x00


	//----- nvinfo : EIATTR_KPARAM_INFO
	.align		4
.L_35:
        /*0018*/ 	.byte	0x04, 0x17
        /*001a*/ 	.short	(.L_37 - .L_36)
.L_36:
        /*001c*/ 	.word	0x00000000
        /*0020*/ 	.short	0x0002
        /*0022*/ 	.short	0x0010
        /*0024*/ 	.byte	0x00, 0xf5, 0x21, 0x00


	//----- nvinfo : EIATTR_KPARAM_INFO
	.align		4
.L_37:
        /*0028*/ 	.byte	0x04, 0x17
        /*002a*/ 	.short	(.L_39 - .L_38)
.L_38:
        /*002c*/ 	.word	0x00000000
        /*0030*/ 	.short	0x0001
        /*0032*/ 	.short	0x0008
        /*0034*/ 	.byte	0x00, 0xf5, 0x21, 0x00


	//----- nvinfo : EIATTR_KPARAM_INFO
	.align		4
.L_39:
        /*0038*/ 	.byte	0x04, 0x17
        /*003a*/ 	.short	(.L_41 - .L_40)
.L_40:
        /*003c*/ 	.word	0x00000000
        /*0040*/ 	.short	0x0000
        /*0042*/ 	.short	0x0000
        /*0044*/ 	.byte	0x00, 0xf0, 0x11, 0x00


	//----- nvinfo : EIATTR_SPARSE_MMA_MASK
	.align		4
.L_41:
        /*0048*/ 	.byte	0x03, 0x50
        /*004a*/ 	.short	0x0000


	//----- nvinfo : EIATTR_MAXREG_COUNT
	.align		4
        /*004c*/ 	.byte	0x03, 0x1b
        /*004e*/ 	.short	0x00ff


	//----- nvinfo : EIATTR_MERCURY_ISA_VERSION
	.align		4
        /*0050*/ 	.byte	0x03, 0x5f
        /*0052*/ 	.short	0x0101


	//----- nvinfo : EIATTR_VRC_CTA_INIT_COUNT
	.align		4
        /*0054*/ 	.byte	0x02, 0x4a
	.zero		1
	.zero		1


	//----- nvinfo : EIATTR_EXIT_INSTR_OFFSETS
	.align		4
        /*0058*/ 	.byte	0x04, 0x1c
        /*005a*/ 	.short	(.L_43 - .L_42)


	//   ....[0]....
.L_42:
        /*005c*/ 	.word	0x00000090


	//   ....[1]....
        /*0060*/ 	.word	0x000007b0


	//   ....[2]....
        /*0064*/ 	.word	0x00000b60


	//   ....[3]....
        /*0068*/ 	.word	0x00000d90


	//   ....[4]....
        /*006c*/ 	.word	0x00000eb0


	//----- nvinfo : EIATTR_CBANK_PARAM_SIZE
	.align		4
.L_43:
        /*0070*/ 	.byte	0x03, 0x19
        /*0072*/ 	.short	0x001c


	//----- nvinfo : EIATTR_PARAM_CBANK
	.align		4
        /*0074*/ 	.byte	0x04, 0x0a
        /*0076*/ 	.short	(.L_45 - .L_44)
	.align		4
.L_44:
        /*0078*/ 	.word	index@(.nv.constant0._Z11softmax_expiPfS_i)
        /*007c*/ 	.short	0x0380
        /*007e*/ 	.short	0x001c


	//----- nvinfo : EIATTR_SW_WAR
	.align		4
.L_45:
        /*0080*/ 	.byte	0x04, 0x36
        /*0082*/ 	.short	(.L_47 - .L_46)
.L_46:
        /*0084*/ 	.word	0x00000008
.L_47:


//--------------------- .nv.callgraph             --------------------------
	.section	.nv.callgraph,"",@"SHT_CUDA_CALLGRAPH"
	.align	4
	.sectionentsize	8
	.align		4
        /*0000*/ 	.word	0x00000000
	.align		4
        /*0004*/ 	.word	0xffffffff
	.align		4
        /*0008*/ 	.word	0x00000000
	.align		4
        /*000c*/ 	.word	0xfffffffe
	.align		4
        /*0010*/ 	.word	0x00000000
	.align		4
        /*0014*/ 	.word	0xfffffffd
	.align		4
        /*0018*/ 	.word	0x00000000
	.align		4
        /*001c*/ 	.word	0xfffffffc


//--------------------- .text._Z12softmax_meaniPfS_i --------------------------
	.section	.text._Z12softmax_meaniPfS_i,"ax",@progbits
	.align	128
        .global         _Z12softmax_meaniPfS_i
        .type           _Z12softmax_meaniPfS_i,@function
        .size           _Z12softmax_meaniPfS_i,(.L_x_86 - _Z12softmax_meaniPfS_i)
        .other          _Z12softmax_meaniPfS_i,@"STO_CUDA_ENTRY STV_DEFAULT"
_Z12softmax_meaniPfS_i:
.text._Z12softmax_meaniPfS_i:
[----:B------:R-:W-:Y:S01]  /*0000*/  LDC R1, c[0x0][0x37c] ;  /* 0x0000df00ff017b82 */ /* 0x000fe20000000800 */
[----:B------:R-:W0:Y:S07]  /*0010*/  S2R R0, SR_TID.X ;  /* 0x0000000000007919 */ /* 0x000e2e0000002100 */
[----:B------:R-:W0:Y:S01]  /*0020*/  S2UR UR4, SR_CTAID.X ;  /* 0x00000000000479c3 */ /* 0x000e220000002500 */
[----:B------:R-:W1:Y:S07]  /*0030*/  LDCU UR5, c[0x0][0x398] ;  /* 0x00007300ff0577ac */ /* 0x000e6e0008000800 */
[----:B------:R-:W0:Y:S02]  /*0040*/  LDC R7, c[0x0][0x360] ;  /* 0x0000d800ff077b82 */ /* 0x000e240000000800 */
[----:B0-----:R-:W-:-:S05]  /*0050*/  IMAD R7, R7, UR4, R0 ;  /* 0x0000000407077c24 */ /* 0x001fca000f8e0200 */
[----:B-1----:R-:W-:-:S13]  /*0060*/  ISETP.GE.AND P0, PT, R7, UR5, PT ;  /* 0x0000000507007c0c */ /* 0x002fda000bf06270 */
[----:B------:R-:W-:Y:S05]  /*0070*/  @P0 EXIT ;  /* 0x000000000000094d */ /* 0x000fea0003800000 */
[----:B------:R-:W0:Y:S01]  /*0080*/  LDCU UR5, c[0x0][0x380] ;  /* 0x00007000ff0577ac */ /* 0x000e220008000800 */
[----:B------:R-:W-:Y:S01]  /*0090*/  HFMA2 R10, -RZ, RZ, 0, 0 ;  /* 0x00000000ff0a7431 */ /* 0x000fe200000001ff */
[----:B------:R-:W1:Y:S01]  /*00a0*/  LDCU.64 UR10, c[0x0][0x358] ;  /* 0x00006b00ff0a77ac */ /* 0x000e620008000a00 */
[----:B0-----:R-:W-:-:S09]  /*00b0*/  UISETP.GE.AND UP0, UPT, UR5, 0x1, UPT ;  /* 0x000000010500788c */ /* 0x001fd2000bf06270 */
[----:B-1----:R-:W-:Y:S05]  /*00c0*/  BRA.U !UP0, `(.L_x_0) ;  /* 0x0000000508ac7547 */ /* 0x002fea000b800000 */
[----:B------:R-:W-:Y:S02]  /*00d0*/  UISETP.GE.U32.AND UP1, UPT, UR5, 0x10, UPT ;  /* 0x000000100500788c */ /* 0x000fe4000bf26070 */
[----:B------:R-:W-:Y:S01]  /*00e0*/  IMAD R0, R7, UR5, RZ ;  /* 0x0000000507007c24 */ /* 0x000fe2000f8e02ff */
[----:B------:R-:W-:Y:S01]  /*00f0*/  ULOP3.LUT UR8, UR5, 0xf, URZ, 0xc0, !UPT ;  /* 0x0000000f05087892 */ /* 0x000fe2000f8ec0ff */
[----:B------:R-:W-:Y:S01]  /*0100*/  MOV R10, RZ ;  /* 0x000000ff000a7202 */ /* 0x000fe20000000f00 */
[----:B------:R-:W-:Y:S02]  /*0110*/  UMOV UR4, URZ ;  /* 0x000000ff00047c82 */ /* 0x000fe40008000000 */
[----:B------:R-:W-:Y:S02]  /*0120*/  UISETP.NE.AND UP0, UPT, UR8, URZ, UPT ;  /* 0x000000ff0800728c */ /* 0x000fe4000bf05270 */
[----:B------:R-:W-:Y:S09]  /*0130*/  BRA.U !UP1, `(.L_x_1) ;  /* 0x0000000109b87547 */ /* 0x000ff2000b800000 */
[----:B------:R-:W0:Y:S01]  /*0140*/  LDCU.64 UR6, c[0x0][0x388] ;  /* 0x00007100ff0677ac */ /* 0x000e220008000a00 */
[----:B------:R-:W-:Y:S02]  /*0150*/  MOV R10, RZ ;  /* 0x000000ff000a7202 */ /* 0x000fe40000000f00 */
[----:B------:R-:W-:Y:S01]  /*0160*/  MOV R4, R0 ;  /* 0x0000000000047202 */ /* 0x000fe20000000f00 */
[----:B------:R-:W-:-:S04]  /*0170*/  ULOP3.LUT UR4, UR5, 0x7ffffff0, URZ, 0xc0, !UPT ;  /* 0x7ffffff005047892 */ /* 0x000fc8000f8ec0ff */
[----:B------:R-:W-:Y:S02]  /*0180*/  UIADD3 UR9, UPT, UPT, -UR4, URZ, URZ ;  /* 0x000000ff04097290 */ /* 0x000fe4000fffe1ff */
[----:B0-----:R-:W-:-:S04]  /*0190*/  UIADD3 UR5, UP1, UPT, UR6, 0x20, URZ ;  /* 0x0000002006057890 */ /* 0x001fc8000ff3e0ff */
[----:B------:R-:W-:-:S12]  /*01a0*/  UIADD3.X UR6, UPT, UPT, URZ, UR7, URZ, UP1, !UPT ;  /* 0x00000007ff067290 */ /* 0x000fd80008ffe4ff */
.L_x_2:
[----:B------:R-:W-:Y:S02]  /*01b0*/  MOV R2, UR5 ;  /* 0x0000000500027c02 */ /* 0x000fe40008000f00 */
[----:B------:R-:W-:-:S03]  /*01c0*/  MOV R3, UR6 ;  /* 0x0000000600037c02 */ /* 0x000fc60008000f00 */
[----:B------:R-:W-:-:S05]  /*01d0*/  IMAD.WIDE R2, R4, 0x4, R2 ;  /* 0x0000000404027825 */ /* 0x000fca00078e0202 */
[----:B------:R-:W2:Y:S04]  /*01e0*/  LDG.E R15, desc[UR10][R2.64+-0x20] ;  /* 0xffffe00a020f7981 */ /* 0x000ea8000c1e1900 */
[----:B------:R-:W3:Y:S04]  /*01f0*/  LDG.E R16, desc[UR10][R2.64+-0x1c] ;  /* 0xffffe40a02107981 */ /* 0x000ee8000c1e1900 */
[----:B------:R-:W4:Y:S04]  /*0200*/  LDG.E R18, desc[UR10][R2.64+-0x18] ;  /* 0xffffe80a02127981 */ /* 0x000f28000c1e1900 */
[----:B------:R-:W5:Y:S04]  /*0210*/  LDG.E R20, desc[UR10][R2.64+-0x14] ;  /* 0xffffec0a02147981 */ /* 0x000f68000c1e1900 */
        /* <DEDUP_REMOVED lines=11> */
[----:B------:R-:W5:Y:S01]  /*02d0*/  LDG.E R14, desc[UR10][R2.64+0x1c] ;  /* 0x00001c0a020e7981 */ /* 0x000f62000c1e1900 */
[----:B------:R-:W-:Y:S01]  /*02e0*/  UIADD3 UR9, UPT, UPT, UR9, 0x10, URZ ;  /* 0x0000001009097890 */ /* 0x000fe2000fffe0ff */
[----:B------:R-:W-:-:S03]  /*02f0*/  IADD3 R4, PT, PT, R4, 0x10, RZ ;  /* 0x0000001004047810 */ /* 0x000fc60007ffe0ff */
[----:B------:R-:W-:Y:S01]  /*0300*/  UISETP.NE.AND UP1, UPT, UR9, URZ, UPT ;  /* 0x000000ff0900728c */ /* 0x000fe2000bf25270 */
[----:B--2---:R-:W-:-:S04]  /*0310*/  FADD R15, R15, R10 ;  /* 0x0000000a0f0f7221 */ /* 0x004fc80000000000 */
[----:B---3--:R-:W-:-:S04]  /*0320*/  FADD R15, R15, R16 ;  /* 0x000000100f0f7221 */ /* 0x008fc80000000000 */
[----:B----4-:R-:W-:-:S04]  /*0330*/  FADD R15, R15, R18 ;  /* 0x000000120f0f7221 */ /* 0x010fc80000000000 */
[----:B-----5:R-:W-:-:S04]  /*0340*/  FADD R15, R15, R20 ;  /* 0x000000140f0f7221 */ /* 0x020fc80000000000 */
[----:B------:R-:W-:-:S04]  /*0350*/  FADD R15, R15, R22 ;  /* 0x000000160f0f7221 */ /* 0x000fc80000000000 */
        /* <DEDUP_REMOVED lines=10> */
[----:B------:R-:W-:Y:S01]  /*0400*/  FADD R10, R5, R14 ;  /* 0x0000000e050a7221 */ /* 0x000fe20000000000 */
[----:B------:R-:W-:Y:S06]  /*0410*/  BRA.U UP1, `(.L_x_2) ;  /* 0xfffffffd01647547 */ /* 0x000fec000b83ffff */
.L_x_1:
[----:B------:R-:W-:Y:S05]  /*0420*/  BRA.U !UP0, `(.L_x_0) ;  /* 0x0000000108d47547 */ /* 0x000fea000b800000 */
[----:B------:R-:W0:Y:S01]  /*0430*/  LDCU UR5, c[0x0][0x380] ;  /* 0x00007000ff0577ac */ /* 0x000e220008000800 */
[----:B------:R-:W-:Y:S02]  /*0440*/  UISETP.GE.U32.AND UP0, UPT, UR8, 0x8, UPT ;  /* 0x000000080800788c */ /* 0x000fe4000bf06070 */
[----:B0-----:R-:W-:-:S04]  /*0450*/  ULOP3.LUT UR6, UR5, 0x7, URZ, 0xc0, !UPT ;  /* 0x0000000705067892 */ /* 0x001fc8000f8ec0ff */
[----:B------:R-:W-:-:S03]  /*0460*/  UISETP.NE.AND UP1, UPT, UR6, URZ, UPT ;  /* 0x000000ff0600728c */ /* 0x000fc6000bf25270 */
[----:B------:R-:W-:Y:S08]  /*0470*/  BRA.U !UP0, `(.L_x_3) ;  /* 0x0000000108507547 */ /* 0x000ff0000b800000 */
[----:B------:R-:W0:Y:S01]  /*0480*/  LDC.64 R2, c[0x0][0x388] ;  /* 0x0000e200ff027b82 */ /* 0x000e220000000a00 */
[----:B------:R-:W-:-:S05]  /*0490*/  IADD3 R5, PT, PT, R0, UR4, RZ ;  /* 0x0000000400057c10 */ /* 0x000fca000fffe0ff */
[----:B0-----:R-:W-:-:S05]  /*04a0*/  IMAD.WIDE R2, R5, 0x4, R2 ;  /* 0x0000000405027825 */ /* 0x001fca00078e0202 */
[----:B------:R-:W2:Y:S04]  /*04b0*/  LDG.E R5, desc[UR10][R2.64] ;  /* 0x0000000a02057981 */ /* 0x000ea8000c1e1900 */
[----:B------:R-:W3:Y:S04]  /*04c0*/  LDG.E R4, desc[UR10][R2.64+0x4] ;  /* 0x0000040a02047981 */ /* 0x000ee8000c1e1900 */
[----:B------:R-:W4:Y:S04]  /*04d0*/  LDG.E R9, desc[UR10][R2.64+0x8] ;  /* 0x0000080a02097981 */ /* 0x000f28000c1e1900 */
[----:B------:R-:W5:Y:S04]  /*04e0*/  LDG.E R11, desc[UR10][R2.64+0xc] ;  /* 0x00000c0a020b7981 */ /* 0x000f68000c1e1900 */
[----:B------:R-:W5:Y:S04]  /*04f0*/  LDG.E R13, desc[UR10][R2.64+0x10] ;  /* 0x0000100a020d7981 */ /* 0x000f68000c1e1900 */
[----:B------:R-:W5:Y:S04]  /*0500*/  LDG.E R15, desc[UR10][R2.64+0x14] ;  /* 0x0000140a020f7981 */ /* 0x000f68000c1e1900 */
[----:B------:R-:W5:Y:S04]  /*0510*/  LDG.E R17, desc[UR10][R2.64+0x18] ;  /* 0x0000180a02117981 */ /* 0x000f68000c1e1900 */
[----:B------:R-:W5:Y:S01]  /*0520*/  LDG.E R19, desc[UR10][R2.64+0x1c] ;  /* 0x00001c0a02137981 */ /* 0x000f62000c1e1900 */
[----:B------:R-:W-:Y:S01]  /*0530*/  UIADD3 UR4, UPT, UPT, UR4, 0x8, URZ ;  /* 0x0000000804047890 */ /* 0x000fe2000fffe0ff */
[----:B--2---:R-:W-:-:S04]  /*0540*/  FADD R5, R10, R5 ;  /* 0x000000050a057221 */ /* 0x004fc80000000000 */
[----:B---3--:R-:W-:-:S04]  /*0550*/  FADD R4, R5, R4 ;  /* 0x0000000405047221 */ /* 0x008fc80000000000 */
[----:B----4-:R-:W-:-:S04]  /*0560*/  FADD R4, R4, R9 ;  /* 0x0000000904047221 */ /* 0x010fc80000000000 */
[----:B-----5:R-:W-:-:S04]  /*0570*/  FADD R4, R4, R11 ;  /* 0x0000000b04047221 */ /* 0x020fc80000000000 */
[----:B------:R-:W-:-:S04]  /*0580*/  FADD R4, R4, R13 ;  /* 0x0000000d04047221 */ /* 0x000fc80000000000 */
[----:B------:R-:W-:-:S04]  /*0590*/  FADD R4, R4, R15 ;  /* 0x0000000f04047221 */ /* 0x000fc80000000000 */
[----:B------:R-:W-:-:S04]  /*05a0*/  FADD R4, R4, R17 ;  /* 0x0000001104047221 */ /* 0x000fc80000000000 */
[----:B------:R-:W-:-:S07]  /*05b0*/  FADD R10, R4, R19 ;  /* 0x00000013040a7221 */ /* 0x000fce0000000000 */
.L_x_3:
[----:B------:R-:W-:Y:S05]  /*05c0*/  BRA.U !UP1, `(.L_x_0) ;  /* 0x00000001096c7547 */ /* 0x000fea000b800000 */
[----:B------:R-:W-:Y:S02]  /*05d0*/  UISETP.GE.U32.AND UP0, UPT, UR6, 0x4, UPT ;  /* 0x000000040600788c */ /* 0x000fe4000bf06070 */
[----:B------:R-:W-:-:S04]  /*05e0*/  ULOP3.LUT UR5, UR5, 0x3, URZ, 0xc0, !UPT ;  /* 0x0000000305057892 */ /* 0x000fc8000f8ec0ff */
        /* <DEDUP_REMOVED lines=8> */
[----:B------:R-:W5:Y:S01]  /*0670*/  LDG.E R11, desc[UR10][R2.64+0xc] ;  /* 0x00000c0a020b7981 */ /* 0x000f62000c1e1900 */
[----:B------:R-:W-:Y:S01]  /*0680*/  UIADD3 UR4, UPT, UPT, UR4, 0x4, URZ ;  /* 0x0000000404047890 */ /* 0x000fe2000fffe0ff */
[----:B--2---:R-:W-:-:S04]  /*0690*/  FADD R5, R10, R5 ;  /* 0x000000050a057221 */ /* 0x004fc80000000000 */
[----:B---3--:R-:W-:-:S04]  /*06a0*/  FADD R4, R5, R4 ;  /* 0x0000000405047221 */ /* 0x008fc80000000000 */
[----:B----4-:R-:W-:-:S04]  /*06b0*/  FADD R4, R4, R9 ;  /* 0x0000000904047221 */ /* 0x010fc80000000000 */
[----:B-----5:R-:W-:-:S07]  /*06c0*/  FADD R10, R4, R11 ;  /* 0x0000000b040a7221 */ /* 0x020fce0000000000 */
.L_x_4:
[----:B------:R-:W-:Y:S05]  /*06d0*/  BRA.U !UP1, `(.L_x_0) ;  /* 0x0000000109287547 */ /* 0x000fea000b800000 */
[----:B------:R-:W0:Y:S01]  /*06e0*/  LDC.64 R4, c[0x0][0x388] ;  /* 0x0000e200ff047b82 */ /* 0x000e220000000a00 */
[----:B------:R-:W-:Y:S01]  /*06f0*/  IADD3 R9, PT, PT, R0, UR4, RZ ;  /* 0x0000000400097c10 */ /* 0x000fe2000fffe0ff */
[----:B------:R-:W-:-:S12]  /*0700*/  UIADD3 UR5, UPT, UPT, -UR5, URZ, URZ ;  /* 0x000000ff05057290 */ /* 0x000fd8000fffe1ff */
.L_x_5:
[----:B0-----:R-:W-:-:S06]  /*0710*/  IMAD.WIDE R2, R9, 0x4, R4 ;  /* 0x0000000409027825 */ /* 0x001fcc00078e0204 */
[----:B------:R-:W2:Y:S01]  /*0720*/  LDG.E R3, desc[UR10][R2.64] ;  /* 0x0000000a02037981 */ /* 0x000ea2000c1e1900 */
[----:B------:R-:W-:Y:S01]  /*0730*/  UIADD3 UR5, UPT, UPT, UR5, 0x1, URZ ;  /* 0x0000000105057890 */ /* 0x000fe2000fffe0ff */
[----:B------:R-:W-:-:S03]  /*0740*/  IADD3 R9, PT, PT, R9, 0x1, RZ ;  /* 0x0000000109097810 */ /* 0x000fc60007ffe0ff */
[----:B------:R-:W-:Y:S01]  /*0750*/  UISETP.NE.AND UP0, UPT, UR5, URZ, UPT ;  /* 0x000000ff0500728c */ /* 0x000fe2000bf05270 */
[----:B--2---:R-:W-:-:S08]  /*0760*/  FADD R10, R3, R10 ;  /* 0x0000000a030a7221 */ /* 0x004fd00000000000 */
[----:B------:R-:W-:Y:S05]  /*0770*/  BRA.U UP0, `(.L_x_5) ;  /* 0xfffffffd00e47547 */ /* 0x000fea000b83ffff */
.L_x_0:
[----:B------:R-:W0:Y:S02]  /*0780*/  LDC R0, c[0x0][0x380] ;  /* 0x0000e000ff007b82 */ /* 0x000e240000000800 */
[----:B0-----:R-:W-:-:S13]  /*0790*/  ISETP.GE.AND P0, PT, R0, 0x1, PT ;  /* 0x000000010000780c */ /* 0x001fda0003f06270 */
[----:B------:R-:W-:Y:S05]  /*07a0*/  @!P0 EXIT ;  /* 0x000000000000894d */ /* 0x000fea0003800000 */
[C---:B------:R-:W-:Y:S01]  /*07b0*/  ISETP.GE.U32.AND P0, PT, R0.reuse, 0x10, PT ;  /* 0x000000100000780c */ /* 0x040fe20003f06070 */
[----:B------:R-:W-:Y:S02]  /*07c0*/  HFMA2 R6, -RZ, RZ, 0, 0 ;  /* 0x00000000ff067431 */ /* 0x000fe400000001ff */
[----:B------:R-:W-:Y:S01]  /*07d0*/  IMAD R7, R7, R0, RZ ;  /* 0x0000000007077224 */ /* 0x000fe200078e02ff */
[----:B------:R-:W-:-:S09]  /*07e0*/  LOP3.LUT R19, R0, 0xf, RZ, 0xc0, !PT ;  /* 0x0000000f00137812 */ /* 0x000fd200078ec0ff */
[----:B------:R-:W-:Y:S05]  /*07f0*/  @!P0 BRA `(.L_x_6) ;  /* 0x0000001000848947 */ /* 0x000fea0003800000 */
[----:B------:R-:W0:Y:S01]  /*0800*/  LDCU.64 UR6, c[0x0][0x388] ;  /* 0x00007100ff0677ac */ /* 0x000e220008000a00 */
[----:B------:R-:W-:Y:S02]  /*0810*/  LOP3.LUT R6, R0, 0x7ffffff0, RZ, 0xc0, !PT ;  /* 0x7ffffff000067812 */ /* 0x000fe400078ec0ff */
[----:B------:R-:W-:Y:S01]  /*0820*/  MOV R18, R7 ;  /* 0x0000000700127202 */ /* 0x000fe20000000f00 */
[----:B------:R-:W1:Y:S01]  /*0830*/  LDCU.64 UR4, c[0x0][0x390] ;  /* 0x00007200ff0477ac */ /* 0x000e620008000a00 */
[----:B------:R-:W-:Y:S01]  /*0840*/  IADD3 R16, PT, PT, -R6, RZ, RZ ;  /* 0x000000ff06107210 */ /* 0x000fe20007ffe1ff */
[----:B0-----:R-:W-:Y:S02]  /*0850*/  UIADD3 UR6, UP1, UPT, UR6, 0x20, URZ ;  /* 0x0000002006067890 */ /* 0x001fe4000ff3e0ff */
[----:B-1----:R-:W-:Y:S02]  /*0860*/  UIADD3 UR4, UP0, UPT, UR4, 0x20, URZ ;  /* 0x0000002004047890 */ /* 0x002fe4000ff1e0ff */
[----:B------:R-:W-:-:S02]  /*0870*/  UIADD3.X UR7, UPT, UPT, URZ, UR7, URZ, UP1, !UPT ;  /* 0x00000007ff077290 */ /* 0x000fc40008ffe4ff */
[----:B------:R-:W-:-:S12]  /*0880*/  UIADD3.X UR5, UPT, UPT, URZ, UR5, URZ, UP0, !UPT ;  /* 0x00000005ff057290 */ /* 0x000fd800087fe4ff */
.L_x_39:
[----:B------:R-:W-:Y:S02]  /*0890*/  MOV R14, UR6 ;  /* 0x00000006000e7c02 */ /* 0x000fe40008000f00 */
[----:B------:R-:W-:-:S03]  /*08a0*/  MOV R15, UR7 ;  /* 0x00000007000f7c02 */ /* 0x000fc60008000f00 */
[----:B------:R-:W-:-:S05]  /*08b0*/  IMAD.WIDE R14, R18, 0x4, R14 ;  /* 0x00000004120e7825 */ /* 0x000fca00078e020e */
[----:B------:R-:W2:Y:S01]  /*08c0*/  LDG.E R3, desc[UR10][R14.64+-0x20] ;  /* 0xffffe00a0e037981 */ /* 0x000ea2000c1e1900 */
[----:B0-----:R-:W0:Y:S01]  /*08d0*/  MUFU.RCP R5, R10 ;  /* 0x0000000a00057308 */ /* 0x001e220000001000 */
[----:B------:R-:W-:Y:S01]  /*08e0*/  MOV R8, UR4 ;  /* 0x0000000400087c02 */ /* 0x000fe20008000f00 */
[----:B------:R-:W-:Y:S01]  /*08f0*/  BSSY.RECONVERGENT B2, `(.L_x_7) ;  /* 0x0000010000027945 */ /* 0x000fe20003800200 */
[----:B------:R-:W-:Y:S02]  /*0900*/  MOV R9, UR5 ;  /* 0x0000000500097c02 */ /* 0x000fe40008000f00 */
[----:B------:R-:W-:Y:S01]  /*0910*/  IADD3 R16, PT, PT, R16, 0x10, RZ ;  /* 0x0000001010107810 */ /* 0x000fe20007ffe0ff */
[----:B------:R-:W-:-:S03]  /*0920*/  IMAD.WIDE R8, R18, 0x4, R8 ;  /* 0x0000000412087825 */ /* 0x000fc600078e0208 */
[----:B------:R-:W-:Y:S01]  /*0930*/  ISETP.NE.AND P2, PT, R16, RZ, PT ;  /* 0x000000ff1000720c */ /* 0x000fe20003f45270 */
[----:B0-----:R-:W-:-:S04]  /*0940*/  FFMA R0, R5, -R10, 1 ;  /* 0x3f80000005007423 */ /* 0x001fc8000000080a */
[----:B------:R-:W-:Y:S01]  /*0950*/  FFMA R0, R5, R0, R5 ;  /* 0x0000000005007223 */ /* 0x000fe20000000005 */
[----:B--2---:R-:W0:Y:S03]  /*0960*/  FCHK P0, R3, R10 ;  /* 0x0000000a03007302 */ /* 0x004e260000000000 */
[----:B------:R-:W-:-:S04]  /*0970*/  FFMA R5, R3, R0, RZ ;  /* 0x0000000003057223 */ /* 0x000fc800000000ff */
[----:B------:R-:W-:-:S04]  /*0980*/  FFMA R2, R5, -R10, R3 ;  /* 0x8000000a05027223 */ /* 0x000fc80000000003 */
[----:B------:R-:W-:Y:S01]  /*0990*/  FFMA R5, R0, R2, R5 ;  /* 0x0000000200057223 */ /* 0x000fe20000000005 */
[----:B0-----:R-:W-:Y:S06]  /*09a0*/  @!P0 BRA `(.L_x_8) ;  /* 0x0000000000108947 */ /* 0x001fec0003800000 */
[----:B------:R-:W-:Y:S02]  /*09b0*/  MOV R0, R10 ;  /* 0x0000000a00007202 */ /* 0x000fe40000000f00 */
[----:B------:R-:W-:-:S07]  /*09c0*/  MOV R2, 0x9e0 ;  /* 0x000009e000027802 */ /* 0x000fce0000000f00 */
[----:B------:R-:W-:Y:S05]  /*09d0*/  CALL.REL.NOINC `($__internal_0_$__cuda_sm3x_div_rn_noftz_f32_slowpath) ;  /* 0x0000002000047944 */ /* 0x000fea0003c00000 */
[----:B------:R-:W-:-:S07]  /*09e0*/  MOV R5, R0 ;  /* 0x0000000000057202 */ /* 0x000fce0000000f00 */
.L_x_8:
[----:B------:R-:W-:Y:S05]  /*09f0*/  BSYNC.RECONVERGENT B2 ;  /* 0x0000000000027941 */ /* 0x000fea0003800200 */
.L_x_7:
[----:B------:R0:W-:Y:S04]  /*0a00*/  STG.E desc[UR10][R8.64+-0x20], R5 ;  /* 0xffffe00508007986 */ /* 0x0001e8000c10190a */
[----:B------:R-:W2:Y:S01]  /*0a10*/  LDG.E R4, desc[UR10][R14.64+-0x1c] ;  /* 0xffffe40a0e047981 */ /* 0x000ea2000c1e1900 */
[----:B------:R-:W1:Y:S01]  /*0a20*/  MUFU.RCP R3, R10 ;  /* 0x0000000a00037308 */ /* 0x000e620000001000 */
[----:B------:R-:W-:Y:S01]  /*0a30*/  BSSY.RECONVERGENT B2, `(.L_x_9) ;  /* 0x000000d000027945 */ /* 0x000fe20003800200 */
[----:B-1----:R-:W-:-:S04]  /*0a40*/  FFMA R0, R3, -R10, 1 ;  /* 0x3f80000003007423 */ /* 0x002fc8000000080a */
[----:B------:R-:W-:Y:S02]  /*0a50*/  FFMA R0, R3, R0, R3 ;  /* 0x0000000003007223 */ /* 0x000fe40000000003 */
[----:B--2---:R-:W1:Y:S02]  /*0a60*/  FCHK P0, R4, R10 ;  /* 0x0000000a04007302 */ /* 0x004e640000000000 */
[----:B------:R-:W-:-:S04]  /*0a70*/  FFMA R3, R0, R4, RZ ;  /* 0x0000000400037223 */ /* 0x000fc800000000ff */
[----:B------:R-:W-:-:S04]  /*0a80*/  FFMA R2, R3, -R10, R4 ;  /* 0x8000000a03027223 */ /* 0x000fc80000000004 */
[----:B------:R-:W-:Y:S01]  /*0a90*/  FFMA R3, R0, R2, R3 ;  /* 0x0000000200037223 */ /* 0x000fe20000000003 */
[----:B01----:R-:W-:Y:S06]  /*0aa0*/  @!P0 BRA `(.L_x_10) ;  /* 0x0000000000148947 */ /* 0x003fec0003800000 */
[----:B------:R-:W-:Y:S02]  /*0ab0*/  MOV R3, R4 ;  /* 0x0000000400037202 */ /* 0x000fe40000000f00 */
[----:B------:R-:W-:Y:S02]  /*0ac0*/  MOV R0, R10 ;  /* 0x0000000a00007202 */ /* 0x000fe40000000f00 */
[----:B------:R-:W-:-:S07]  /*0ad0*/  MOV R2, 0xaf0 ;  /* 0x00000af000027802 */ /* 0x000fce0000000f00 */
[----:B------:R-:W-:Y:S05]  /*0ae0*/  CALL.REL.NOINC `($__internal_0_$__cuda_sm3x_div_rn_noftz_f32_slowpath) ;  /* 0x0000001c00c07944 */ /* 0x000fea0003c00000 */
[----:B------:R-:W-:-:S07]  /*0af0*/  MOV R3, R0 ;  /* 0x0000000000037202 */ /* 0x000fce0000000f00 */
.L_x_10:
[----:B------:R-:W-:Y:S05]  /*0b00*/  BSYNC.RECONVERGENT B2 ;  /* 0x0000000000027941 */ /* 0x000fea0003800200 */
.L_x_9:
        /* <DEDUP_REMOVED lines=16> */
.L_x_12:
[----:B------:R-:W-:Y:S05]  /*0c10*/  BSYNC.RECONVERGENT B2 ;  /* 0x0000000000027941 */ /* 0x000fea0003800200 */
.L_x_11:
        /* <DEDUP_REMOVED lines=16> */
.L_x_14:
[----:B------:R-:W-:Y:S05]  /*0d20*/  BSYNC.RECONVERGENT B2 ;  /* 0x0000000000027941 */ /* 0x000fea0003800200 */
.L_x_13:
        /* <DEDUP_REMOVED lines=16> */
.L_x_16:
[----:B------:R-:W-:Y:S05]  /*0e30*/  BSYNC.RECONVERGENT B2 ;  /* 0x0000000000027941 */ /* 0x000fea0003800200 */
.L_x_15:
        /* <DEDUP_REMOVED lines=16> */
.L_x_18:
[----:B------:R-:W-:Y:S05]  /*0f40*/  BSYNC.RECONVERGENT B2 ;  /* 0x0000000000027941 */ /* 0x000fea0003800200 */
.L_x_17:
        /* <DEDUP_REMOVED lines=16> */
.L_x_20:
[----:B------:R-:W-:Y:S05]  /*1050*/  BSYNC.RECONVERGENT B2 ;  /* 0x0000000000027941 */ /* 0x000fea0003800200 */
.L_x_19:
        /* <DEDUP_REMOVED lines=11> */
[----:B------:R-:W-:Y:S01]  /*1110*/  MOV R3, R4 ;  /* 0x0000000400037202 */ /* 0x000fe20000000f00 */
[----:B------:R-:W-:Y:S01]  /*1120*/  IMAD.MOV.U32 R0, RZ, RZ, R10 ;  /* 0x000000ffff007224 */ /* 0x000fe200078e000a */
[----:B------:R-:W-:-:S07]  /*1130*/  MOV R2, 0x1150 ;  /* 0x0000115000027802 */ /* 0x000fce0000000f00 */
[----:B------:R-:W-:Y:S05]  /*1140*/  CALL.REL.NOINC `($__internal_0_$__cuda_sm3x_div_rn_noftz_f32_slowpath) ;  /* 0x0000001800287944 */ /* 0x000fea0003c00000 */
[----:B------:R-:W-:-:S07]  /*1150*/  MOV R3, R0 ;  /* 0x0000000000037202 */ /* 0x000fce0000000f00 */
.L_x_22:
[----:B------:R-:W-:Y:S05]  /*1160*/  BSYNC.RECONVERGENT B2 ;  /* 0x0000000000027941 */ /* 0x000fea0003800200 */
.L_x_21:
        /* <DEDUP_REMOVED lines=16> */
.L_x_24:
[----:B------:R-:W-:Y:S05]  /*1270*/  BSYNC.RECONVERGENT B2 ;  /* 0x0000000000027941 */ /* 0x000fea0003800200 */
.L_x_23:
        /* <DEDUP_REMOVED lines=16> */
.L_x_26:
[----:B------:R-:W-:Y:S05]  /*1380*/  BSYNC.RECONVERGENT B2 ;  /* 0x0000000000027941 */ /* 0x000fea0003800200 */
.L_x_25:
        /* <DEDUP_REMOVED lines=16> */
.L_x_28:
[----:B------:R-:W-:Y:S05]  /*1490*/  BSYNC.RECONVERGENT B2 ;  /* 0x0000000000027941 */ /* 0x000fea0003800200 */
.L_x_27:
        /* <DEDUP_REMOVED lines=16> */
.L_x_30:
[----:B------:R-:W-:Y:S05]  /*15a0*/  BSYNC.RECONVERGENT B2 ;  /* 0x0000000000027941 */ /* 0x000fea0003800200 */
.L_x_29:
        /* <DEDUP_REMOVED lines=16> */
.L_x_32:
[----:B------:R-:W-:Y:S05]  /*16b0*/  BSYNC.RECONVERGENT B2 ;  /* 0x0000000000027941 */ /* 0x000fea0003800200 */
.L_x_31:
        /* <DEDUP_REMOVED lines=16> */
.L_x_34:
[----:B------:R-:W-:Y:S05]  /*17c0*/  BSYNC.RECONVERGENT B2 ;  /* 0x0000000000027941 */ /* 0x000fea0003800200 */
.L_x_33:
        /* <DEDUP_REMOVED lines=16> */
.L_x_36:
[----:B------:R-:W-:Y:S05]  /*18d0*/  BSYNC.RECONVERGENT B2 ;  /* 0x0000000000027941 */ /* 0x000fea0003800200 */
.L_x_35:
        /* <DEDUP_REMOVED lines=15> */
.L_x_38:
[----:B------:R-:W-:Y:S05]  /*19d0*/  BSYNC.RECONVERGENT B2 ;  /* 0x0000000000027941 */ /* 0x000fea0003800200 */
.L_x_37:
[----:B------:R0:W-:Y:S01]  /*19e0*/  STG.E desc[UR10][R8.64+0x1c], R0 ;  /* 0x00001c0008007986 */ /* 0x0001e2000c10190a */
[----:B------:R-:W-:Y:S01]  /*19f0*/  IADD3 R18, PT, PT, R18, 0x10, RZ ;  /* 0x0000001012127810 */ /* 0x000fe20007ffe0ff */
[----:B------:R-:W-:Y:S06]  /*1a00*/  @P2 BRA `(.L_x_39) ;  /* 0xffffffec00a02947 */ /* 0x000fec000383ffff */
.L_x_6:
[----:B------:R-:W-:-:S13]  /*1a10*/  ISETP.NE.AND P0, PT, R19, RZ, PT ;  /* 0x000000ff1300720c */ /* 0x000fda0003f05270 */
[----:B------:R-:W-:Y:S05]  /*1a20*/  @!P0 EXIT ;  /* 0x000000000000894d */ /* 0x000fea0003800000 */
[----:B------:R-:W1:Y:S01]  /*1a30*/  LDCU UR4, c[0x0][0x380] ;  /* 0x00007000ff0477ac */ /* 0x000e620008000800 */
[----:B------:R-:W-:Y:S01]  /*1a40*/  ISETP.GE.U32.AND P0, PT, R19, 0x8, PT ;  /* 0x000000081300780c */ /* 0x000fe20003f06070 */
[----:B-1----:R-:W-:-:S12]  /*1a50*/  ULOP3.LUT UR4, UR4, 0x7, URZ, 0xc0, !UPT ;  /* 0x0000000704047892 */ /* 0x002fd8000f8ec0ff */
[----:B------:R-:W-:Y:S05]  /*1a60*/  @!P0 BRA `(.L_x_40) ;  /* 0x0000000800348947 */ /* 0x000fea0003800000 */
[----:B------:R-:W1:Y:S01]  /*1a70*/  LDC.64 R14, c[0x0][0x388] ;  /* 0x0000e200ff0e7b82 */ /* 0x000e620000000a00 */
[----:B0-----:R-:W-:-:S05]  /*1a80*/  IADD3 R8, PT, PT, R7, R6, RZ ;  /* 0x0000000607087210 */ /* 0x001fca0007ffe0ff */
[----:B-1----:R-:W-:-:S05]  /*1a90*/  IMAD.WIDE R14, R8, 0x4, R14 ;  /* 0x00000004080e7825 */ /* 0x002fca00078e020e */
[----:B------:R-:W2:Y:S01]  /*1aa0*/  LDG.E R4, desc[UR10][R14.64] ;  /* 0x0000000a0e047981 */ /* 0x000ea2000c1e1900 */
[----:B------:R-:W0:Y:S01]  /*1ab0*/  MUFU.RCP R3, R10 ;  /* 0x0000000a00037308 */ /* 0x000e220000001000 */
[----:B------:R-:W-:Y:S01]  /*1ac0*/  BSSY.RECONVERGENT B2, `(.L_x_41) ;  /* 0x000000d000027945 */ /* 0x000fe20003800200 */
[----:B0-----:R-:W-:-:S04]  /*1ad0*/  FFMA R0, R3, -R10, 1 ;  /* 0x3f80000003007423 */ /* 0x001fc8000000080a */
[----:B------:R-:W-:Y:S02]  /*1ae0*/  FFMA R0, R3, R0, R3 ;  /* 0x0000000003007223 */ /* 0x000fe40000000003 */
[----:B--2---:R-:W0:Y:S02]  /*1af0*/  FCHK P0, R4, R10 ;  /* 0x0000000a04007302 */ /* 0x004e240000000000 */
[----:B------:R-:W-:-:S04]  /*1b00*/  FFMA R3, R0, R4, RZ ;  /* 0x0000000400037223 */ /* 0x000fc800000000ff */
[----:B------:R-:W-:-:S04]  /*1b10*/  FFMA R2, R3, -R10, R4 ;  /* 0x8000000a03027223 */ /* 0x000fc80000000004 */
[----:B------:R-:W-:Y:S01]  /*1b20*/  FFMA R5, R0, R2, R3 ;  /* 0x0000000200057223 */ /* 0x000fe20000000003 */
[----:B0-----:R-:W-:Y:S06]  /*1b30*/  @!P0 BRA `(.L_x_42) ;  /* 0x0000000000148947 */ /* 0x001fec0003800000 */
[----:B------:R-:W-:Y:S01]  /*1b40*/  IMAD.MOV.U32 R3, RZ, RZ, R4 ;  /* 0x000000ffff037224 */ /* 0x000fe200078e0004 */
[----:B------:R-:W-:Y:S02]  /*1b50*/  MOV R0, R10 ;  /* 0x0000000a00007202 */ /* 0x000fe40000000f00 */
[----:B------:R-:W-:-:S07]  /*1b60*/  MOV R2, 0x1b80 ;  /* 0x00001b8000027802 */ /* 0x000fce0000000f00 */
[----:B------:R-:W-:Y:S05]  /*1b70*/  CALL.REL.NOINC `($__internal_0_$__cuda_sm3x_div_rn_noftz_f32_slowpath) ;  /* 0x0000000c009c7944 */ /* 0x000fea0003c00000 */
[----:B------:R-:W-:-:S07]  /*1b80*/  MOV R5, R0 ;  /* 0x0000000000057202 */ /* 0x000fce0000000f00 */
.L_x_42:
[----:B------:R-:W-:Y:S05]  /*1b90*/  BSYNC.RECONVERGENT B2 ;  /* 0x0000000000027941 */ /* 0x000fea0003800200 */
.L_x_41:
[----:B------:R-:W0:Y:S02]  /*1ba0*/  LDC.64 R2, c[0x0][0x390] ;  /* 0x0000e400ff027b82 */ /* 0x000e240000000a00 */
[----:B0-----:R-:W-:-:S05]  /*1bb0*/  IMAD.WIDE R8, R8, 0x4, R2 ;  /* 0x0000000408087825 */ /* 0x001fca00078e0202 */
        /* <DEDUP_REMOVED lines=16> */
.L_x_44:
[----:B------:R-:W-:Y:S05]  /*1cc0*/  BSYNC.RECONVERGENT B2 ;  /* 0x0000000000027941 */ /* 0x000fea0003800200 */
.L_x_43:
        /* <DEDUP_REMOVED lines=16> */
.L_x_46:
[----:B------:R-:W-:Y:S05]  /*1dd0*/  BSYNC.RECONVERGENT B2 ;  /* 0x0000000000027941 */ /* 0x000fea0003800200 */
.L_x_45:
        /* <DEDUP_REMOVED lines=16> */
.L_x_48:
[----:B------:R-:W-:Y:S05]  /*1ee0*/  BSYNC.RECONVERGENT B2 ;  /* 0x0000000000027941 */ /* 0x000fea0003800200 */
.L_x_47:
        /* <DEDUP_REMOVED lines=16> */
.L_x_50:
[----:B------:R-:W-:Y:S05]  /*1ff0*/  BSYNC.RECONVERGENT B2 ;  /* 0x0000000000027941 */ /* 0x000fea0003800200 */
.L_x_49:
        /* <DEDUP_REMOVED lines=16> */
.L_x_52:
[----:B------:R-:W-:Y:S05]  /*2100*/  BSYNC.RECONVERGENT B2 ;  /* 0x0000000000027941 */ /* 0x000fea0003800200 */
.L_x_51:
        /* <DEDUP_REMOVED lines=16> */
.L_x_54:
[----:B------:R-:W-:Y:S05]  /*2210*/  BSYNC.RECONVERGENT B2 ;  /* 0x0000000000027941 */ /* 0x000fea0003800200 */
.L_x_53:
        /* <DEDUP_REMOVED lines=15> */
.L_x_56:
[----:B------:R-:W-:Y:S05]  /*2310*/  BSYNC.RECONVERGENT B2 ;  /* 0x0000000000027941 */ /* 0x000fea0003800200 */
.L_x_55:
[----:B------:R1:W-:Y:S01]  /*2320*/  STG.E desc[UR10][R8.64+0x1c], R0 ;  /* 0x00001c0008007986 */ /* 0x0003e2000c10190a */
[----:B------:R-:W-:-:S07]  /*2330*/  IADD3 R6, PT, PT, R6, 0x8, RZ ;  /* 0x0000000806067810 */ /* 0x000fce0007ffe0ff */
.L_x_40:
[----:B------:R-:W-:-:S13]  /*2340*/  ISETP.NE.AND P0, PT, RZ, UR4, PT ;  /* 0x00000004ff007c0c */ /* 0x000fda000bf05270 */
[----:B------:R-:W-:Y:S05]  /*2350*/  @!P0 EXIT ;  /* 0x000000000000894d */ /* 0x000fea0003800000 */
[----:B------:R-:W2:Y:S01]  /*2360*/  LDCU UR5, c[0x0][0x380] ;  /* 0x00007000ff0577ac */ /* 0x000ea20008000800 */
[----:B------:R-:W-:Y:S02]  /*2370*/  UISETP.GE.U32.AND UP0, UPT, UR4, 0x4, UPT ;  /* 0x000000040400788c */ /* 0x000fe4000bf06070 */
[----:B--2---:R-:W-:-:S07]  /*2380*/  ULOP3.LUT UR5, UR5, 0x3, URZ, 0xc0, !UPT ;  /* 0x0000000305057892 */ /* 0x004fce000f8ec0ff */
[----:B------:R-:W-:Y:S05]  /*2390*/  BRA.U !UP0, `(.L_x_57) ;  /* 0x0000000508247547 */ /* 0x000fea000b800000 */
[----:B01----:R-:W0:Y:S01]  /*23a0*/  LDC.64 R8, c[0x0][0x388] ;  /* 0x0000e200ff087b82 */ /* 0x003e220000000a00 */
[----:B------:R-:W-:-:S05]  /*23b0*/  IADD3 R14, PT, PT, R7, R6, RZ ;  /* 0x00000006070e7210 */ /* 0x000fca0007ffe0ff */
[----:B0-----:R-:W-:-:S05]  /*23c0*/  IMAD.WIDE R8, R14, 0x4, R8 ;  /* 0x000000040e087825 */ /* 0x001fca00078e0208 */
        /* <DEDUP_REMOVED lines=10> */
[----:B------:R-:W-:Y:S02]  /*2470*/  MOV R3, R4 ;  /* 0x0000000400037202 */ /* 0x000fe40000000f00 */
[----:B------:R-:W-:Y:S02]  /*2480*/  MOV R0, R10 ;  /* 0x0000000a00007202 */ /* 0x000fe40000000f00 */
[----:B------:R-:W-:-:S07]  /*2490*/  MOV R2, 0x24b0 ;  /* 0x000024b000027802 */ /* 0x000fce0000000f00 */
[----:B------:R-:W-:Y:S05]  /*24a0*/  CALL.REL.NOINC `($__internal_0_$__cuda_sm3x_div_rn_noftz_f32_slowpath) ;  /* 0x0000000400507944 */ /* 0x000fea0003c00000 */
[----:B------:R-:W-:-:S07]  /*24b0*/  MOV R5, R0 ;  /* 0x0000000000057202 */ /* 0x000fce0000000f00 */
.L_x_59:
[----:B------:R-:W-:Y:S05]  /*24c0*/  BSYNC.RECONVERGENT B2 ;  /* 0x0000000000027941 */ /* 0x000fea0003800200 */
.L_x_58:
        /* <DEDUP_REMOVED lines=13> */
[----:B------:R-:W-:Y:S01]  /*25a0*/  IMAD.MOV.U32 R3, RZ, RZ, R4 ;  /* 0x000000ffff037224 */ /* 0x000fe200078e0004 */
[----:B------:R-:W-:Y:S02]  /*25b0*/  MOV R0, R10 ;  /* 0x0000000a00007202 */ /* 0x000fe40000000f00 */
[----:B------:R-:W-:-:S07]  /*25c0*/  MOV R2, 0x25e0 ;  /* 0x000025e000027802 */ /* 0x000fce0000000f00 */
[----:B------:R-:W-:Y:S05]  /*25d0*/  CALL.REL.NOINC `($__internal_0_$__cuda_sm3x_div_rn_noftz_f32_slowpath) ;  /* 0x0000000400047944 */ /* 0x000fea0003c00000 */
[----:B------:R-:W-:-:S07]  /*25e0*/  MOV R3, R0 ;  /* 0x0000000000037202 */ /* 0x000fce0000000f00 */
.L_x_61:
[----:B------:R-:W-:Y:S05]  /*25f0*/  BSYNC.RECONVERGENT B2 ;  /* 0x0000000000027941 */ /* 0x000fea0003800200 */
.L_x_60:
        /* <DEDUP_REMOVED lines=16> */
.L_x_63:
[----:B------:R-:W-:Y:S05]  /*2700*/  BSYNC.RECONVERGENT B2 ;  /* 0x0000000000027941 */ /* 0x000fea0003800200 */
.L_x_62:
        /* <DEDUP_REMOVED lines=15> */
.L_x_65:
[----:B------:R-:W-:Y:S05]  /*2800*/  BSYNC.RECONVERGENT B2 ;  /* 0x0000000000027941 */ /* 0x000fea0003800200 */
.L_x_64:
[----:B------:R2:W-:Y:S01]  /*2810*/  STG.E desc[UR10][R14.64+0xc], R0 ;  /* 0x00000c000e007986 */ /* 0x0005e2000c10190a */
[----:B------:R-:W-:-:S07]  /*2820*/  IADD3 R6, PT, PT, R6, 0x4, RZ ;  /* 0x0000000406067810 */ /* 0x000fce0007ffe0ff */
.L_x_57:
[----:B------:R-:W-:-:S13]  /*2830*/  ISETP.NE.AND P0, PT, RZ, UR5, PT ;  /* 0x00000005ff007c0c */ /* 0x000fda000bf05270 */
[----:B------:R-:W-:Y:S05]  /*2840*/  @!P0 EXIT ;  /* 0x000000000000894d */ /* 0x000fea0003800000 */
[----:B--2---:R-:W2:Y:S01]  /*2850*/  LDC.64 R14, c[0x0][0x388] ;  /* 0x0000e200ff0e7b82 */ /* 0x004ea20000000a00 */
[----:B------:R-:W-:Y:S01]  /*2860*/  IADD3 R19, PT, PT, R7, R6, RZ ;  /* 0x0000000607137210 */ /* 0x000fe20007ffe0ff */
[----:B------:R-:W-:-:S06]  /*2870*/  UIADD3 UR4, UPT, UPT, -UR5, URZ, URZ ;  /* 0x000000ff05047290 */ /* 0x000fcc000fffe1ff */
[----:B01----:R-:W0:Y:S06]  /*2880*/  LDC.64 R8, c[0x0][0x390] ;  /* 0x0000e400ff087b82 */ /* 0x003e2c0000000a00 */
.L_x_68:
[----:B--2---:R-:W-:-:S06]  /*2890*/  IMAD.WIDE R2, R19, 0x4, R14 ;  /* 0x0000000413027825 */ /* 0x004fcc00078e020e */
[----:B------:R-:W2:Y:S01]  /*28a0*/  LDG.E R3, desc[UR10][R2.64] ;  /* 0x0000000a02037981 */ /* 0x000ea2000c1e1900 */
[----:B-1----:R-:W1:Y:S01]  /*28b0*/  MUFU.RCP R5, R10 ;  /* 0x0000000a00057308 */ /* 0x002e620000001000 */
[----:B------:R-:W-:Y:S01]  /*28c0*/  UIADD3 UR4, UPT, UPT, UR4, 0x1, URZ ;  /* 0x0000000104047890 */ /* 0x000fe2000fffe0ff */
[----:B------:R-:W-:Y:S01]  /*28d0*/  BSSY.RECONVERGENT B2, `(.L_x_66) ;  /* 0x000000d000027945 */ /* 0x000fe20003800200 */
[----:B0-----:R-:W-:Y:S02]  /*28e0*/  IMAD.WIDE R6, R19, 0x4, R8 ;  /* 0x0000000413067825 */ /* 0x001fe400078e0208 */
[----:B------:R-:W-:Y:S02]  /*28f0*/  UISETP.NE.AND UP0, UPT, UR4, URZ, UPT ;  /* 0x000000ff0400728c */ /* 0x000fe4000bf05270 */
[----:B-1----:R-:W-:-:S04]  /*2900*/  FFMA R0, R5, -R10, 1 ;  /* 0x3f80000005007423 */ /* 0x002fc8000000080a */
        /* <DEDUP_REMOVED lines=9> */
.L_x_67:
[----:B------:R-:W-:Y:S05]  /*29a0*/  BSYNC.RECONVERGENT B2 ;  /* 0x0000000000027941 */ /* 0x000fea0003800200 */
.L_x_66:
[----:B------:R1:W-:Y:S01]  /*29b0*/  STG.E desc[UR10][R6.64], R0 ;  /* 0x0000000006007986 */ /* 0x0003e2000c10190a */
[----:B------:R-:W-:Y:S01]  /*29c0*/  IADD3 R19, PT, PT, R19, 0x1, RZ ;  /* 0x0000000113137810 */ /* 0x000fe20007ffe0ff */
[----:B------:R-:W-:Y:S06]  /*29d0*/  BRA.U UP0, `(.L_x_68) ;  /* 0xfffffffd00ac7547 */ /* 0x000fec000b83ffff */
[----:B------:R-:W-:Y:S05]  /*29e0*/  EXIT ;  /* 0x000000000000794d */ /* 0x000fea0003800000 */
        .weak           $__internal_0_$__cuda_sm3x_div_rn_noftz_f32_slowpath
        .type           $__internal_0_$__cuda_sm3x_div_rn_noftz_f32_slowpath,@function
        .size           $__internal_0_$__cuda_sm3x_div_rn_noftz_f32_slowpath,(.L_x_86 - $__internal_0_$__cuda_sm3x_div_rn_noftz_f32_slowpath)
$__internal_0_$__cuda_sm3x_div_rn_noftz_f32_slowpath:
[----:B------:R-:W-:Y:S01]  /*29f0*/  SHF.R.U32.HI R4, RZ, 0x17, R0 ;  /* 0x00000017ff047819 */ /* 0x000fe20000011600 */
[----:B------:R-:W-:Y:S01]  /*2a00*/  BSSY.RECONVERGENT B0, `(.L_x_69) ;  /* 0x0000062000007945 */ /* 0x000fe20003800200 */
[----:B------:R-:W-:Y:S02]  /*2a10*/  SHF.R.U32.HI R11, RZ, 0x17, R3 ;  /* 0x00000017ff0b7819 */ /* 0x000fe40000011603 */
[----:B------:R-:W-:Y:S02]  /*2a20*/  LOP3.LUT R4, R4, 0xff, RZ, 0xc0, !PT ;  /* 0x000000ff04047812 */ /* 0x000fe400078ec0ff */
[----:B------:R-:W-:Y:S02]  /*2a30*/  LOP3.LUT R11, R11, 0xff, RZ, 0xc0, !PT ;  /* 0x000000ff0b0b7812 */ /* 0x000fe400078ec0ff */
[----:B------:R-:W-:Y:S02]  /*2a40*/  IADD3 R12, PT, PT, R4, -0x1, RZ ;  /* 0xffffffff040c7810 */ /* 0x000fe40007ffe0ff */
[----:B------:R-:W-:-:S02]  /*2a50*/  IADD3 R13, PT, PT, R11, -0x1, RZ ;  /* 0xffffffff0b0d7810 */ /* 0x000fc40007ffe0ff */
[----:B------:R-:W-:-:S04]  /*2a60*/  ISETP.GT.U32.AND P0, PT, R12, 0xfd, PT ;  /* 0x000000fd0c00780c */ /* 0x000fc80003f04070 */
[----:B------:R-:W-:-:S13]  /*2a70*/  ISETP.GT.U32.OR P0, PT, R13, 0xfd, P0 ;  /* 0x000000fd0d00780c */ /* 0x000fda0000704470 */
[----:B------:R-:W-:Y:S01]  /*2a80*/  @!P0 MOV R5, RZ ;  /* 0x000000ff00058202 */ /* 0x000fe20000000f00 */
[----:B------:R-:W-:Y:S06]  /*2a90*/  @!P0 BRA `(.L_x_70) ;  /* 0x00000000005c8947 */ /* 0x000fec0003800000 */
[----:B------:R-:W-:Y:S02]  /*2aa0*/  FSETP.GTU.FTZ.AND P0, PT, |R3|, +INF , PT ;  /* 0x7f8000000300780b */ /* 0x000fe40003f1c200 */
[----:B------:R-:W-:-:S04]  /*2ab0*/  FSETP.GTU.FTZ.AND P1, PT, |R0|, +INF , PT ;  /* 0x7f8000000000780b */ /* 0x000fc80003f3c200 */
[----:B------:R-:W-:-:S13]  /*2ac0*/  PLOP3.LUT P0, PT, P0, P1, PT, 0xf8, 0x8f ;  /* 0x00000000008f781c */ /* 0x000fda0000703f70 */
[----:B------:R-:W-:Y:S05]  /*2ad0*/  @P0 BRA `(.L_x_71) ;  /* 0x00000004004c0947 */ /* 0x000fea0003800000 */
[----:B------:R-:W-:-:S13]  /*2ae0*/  LOP3.LUT P0, RZ, R0, 0x7fffffff, R3, 0xc8, !PT ;  /* 0x7fffffff00ff7812 */ /* 0x000fda000780c803 */
[----:B------:R-:W-:Y:S05]  /*2af0*/  @!P0 BRA `(.L_x_72) ;  /* 0x00000004003c8947 */ /* 0x000fea0003800000 */
[C---:B------:R-:W-:Y:S02]  /*2b00*/  FSETP.NEU.FTZ.AND P3, PT, |R3|.reuse, +INF , PT ;  /* 0x7f8000000300780b */ /* 0x040fe40003f7d200 */
[----:B------:R-:W-:Y:S02]  /*2b10*/  FSETP.NEU.FTZ.AND P1, PT, |R0|, +INF , PT ;  /* 0x7f8000000000780b */ /* 0x000fe40003f3d200 */
[----:B------:R-:W-:-:S11]  /*2b20*/  FSETP.NEU.FTZ.AND P0, PT, |R3|, +INF , PT ;  /* 0x7f8000000300780b */ /* 0x000fd60003f1d200 */
[----:B------:R-:W-:Y:S05]  /*2b30*/  @!P1 BRA !P3, `(.L_x_72) ;  /* 0x00000004002c9947 */ /* 0x000fea0005800000 */
[----:B------:R-:W-:-:S04]  /*2b40*/  LOP3.LUT P3, RZ, R3, 0x7fffffff, RZ, 0xc0, !PT ;  /* 0x7fffffff03ff7812 */ /* 0x000fc8000786c0ff */
[----:B------:R-:W-:-:S13]  /*2b50*/  PLOP3.LUT P1, PT, P1, P3, PT, 0x2f, 0xf2 ;  /* 0x0000000000f2781c */ /* 0x000fda0000f26577 */
[----:B------:R-:W-:Y:S05]  /*2b60*/  @P1 BRA `(.L_x_73) ;  /* 0x0000000400181947 */ /* 0x000fea0003800000 */
[----:B------:R-:W-:-:S04]  /*2b70*/  LOP3.LUT P1, RZ, R0, 0x7fffffff, RZ, 0xc0, !PT ;  /* 0x7fffffff00ff7812 */ /* 0x000fc8000782c0ff */
[----:B------:R-:W-:-:S13]  /*2b80*/  PLOP3.LUT P0, PT, P0, P1, PT, 0x2f, 0xf2 ;  /* 0x0000000000f2781c */ /* 0x000fda0000702577 */
[----:B------:R-:W-:Y:S05]  /*2b90*/  @P0 BRA `(.L_x_74) ;  /* 0x0000000400000947 */ /* 0x000fea0003800000 */
[----:B------:R-:W-:Y:S02]  /*2ba0*/  ISETP.GE.AND P0, PT, R13, RZ, PT ;  /* 0x000000ff0d00720c */ /* 0x000fe40003f06270 */
[----:B------:R-:W-:-:S11]  /*2bb0*/  ISETP.GE.AND P1, PT, R12, RZ, PT ;  /* 0x000000ff0c00720c */ /* 0x000fd60003f26270 */
[----:B------:R-:W-:Y:S01]  /*2bc0*/  @P0 MOV R5, RZ ;  /* 0x000000ff00050202 */ /* 0x000fe20000000f00 */
[----:B------:R-:W-:Y:S01]  /*2bd0*/  @!P0 FFMA R3, R3, 1.84467440737095516160e+19, RZ ;  /* 0x5f80000003038823 */ /* 0x000fe200000000ff */
[----:B------:R-:W-:Y:S01]  /*2be0*/  @!P0 MOV R5, 0xffffffc0 ;  /* 0xffffffc000058802 */ /* 0x000fe20000000f00 */
[----:B------:R-:W-:-:S03]  /*2bf0*/  @!P1 FFMA R0, R0, 1.84467440737095516160e+19, RZ ;  /* 0x5f80000000009823 */ /* 0x000fc600000000ff */
[----:B------:R-:W-:-:S07]  /*2c00*/  @!P1 IADD3 R5, PT, PT, R5, 0x40, RZ ;  /* 0x0000004005059810 */ /* 0x000fce0007ffe0ff */
.L_x_70:
[----:B------:R-:W-:Y:S01]  /*2c10*/  LEA R13, R4, 0xc0800000, 0x17 ;  /* 0xc0800000040d7811 */ /* 0x000fe200078eb8ff */
[----:B------:R-:W-:Y:S01]  /*2c20*/  BSSY.RECONVERGENT B1, `(.L_x_75) ;  /* 0x0000036000017945 */ /* 0x000fe20003800200 */
[----:B------:R-:W-:Y:S02]  /*2c30*/  IADD3 R11, PT, PT, R11, -0x7f, RZ ;  /* 0xffffff810b0b7810 */ /* 0x000fe40007ffe0ff */
[----:B------:R-:W-:Y:S02]  /*2c40*/  IADD3 R20, PT, PT, -R13, R0, RZ ;  /* 0x000000000d147210 */ /* 0x000fe40007ffe1ff */
[C---:B------:R-:W-:Y:S01]  /*2c50*/  IADD3 R4, PT, PT, R11.reuse, 0x7f, -R4 ;  /* 0x0000007f0b047810 */ /* 0x040fe20007ffe804 */
[----:B------:R-:W-:Y:S01]  /*2c60*/  IMAD R0, R11, -0x800000, R3 ;  /* 0xff8000000b007824 */ /* 0x000fe200078e0203 */
[----:B------:R-:W0:Y:S01]  /*2c70*/  MUFU.RCP R12, R20 ;  /* 0x00000014000c7308 */ /* 0x000e220000001000 */
[----:B------:R-:W-:Y:S01]  /*2c80*/  FADD.FTZ R13, -R20, -RZ ;  /* 0x800000ff140d7221 */ /* 0x000fe20000010100 */
[----:B------:R-:W-:-:S03]  /*2c90*/  IADD3 R5, PT, PT, R4, R5, RZ ;  /* 0x0000000504057210 */ /* 0x000fc60007ffe0ff */
[----:B0-----:R-:W-:-:S04]  /*2ca0*/  FFMA R17, R12, R13, 1 ;  /* 0x3f8000000c117423 */ /* 0x001fc8000000000d */
[----:B------:R-:W-:-:S04]  /*2cb0*/  FFMA R17, R12, R17, R12 ;  /* 0x000000110c117223 */ /* 0x000fc8000000000c */
[----:B------:R-:W-:-:S04]  /*2cc0*/  FFMA R12, R0, R17, RZ ;  /* 0x00000011000c7223 */ /* 0x000fc800000000ff */
[----:B------:R-:W-:-:S04]  /*2cd0*/  FFMA R3, R13, R12, R0 ;  /* 0x0000000c0d037223 */ /* 0x000fc80000000000 */
[----:B------:R-:W-:-:S04]  /*2ce0*/  FFMA R12, R17, R3, R12 ;  /* 0x00000003110c7223 */ /* 0x000fc8000000000c */
[----:B------:R-:W-:-:S04]  /*2cf0*/  FFMA R13, R13, R12, R0 ;  /* 0x0000000c0d0d7223 */ /* 0x000fc80000000000 */
[----:B------:R-:W-:-:S05]  /*2d00*/  FFMA R0, R17, R13, R12 ;  /* 0x0000000d11007223 */ /* 0x000fca000000000c */
[----:B------:R-:W-:-:S04]  /*2d10*/  SHF.R.U32.HI R3, RZ, 0x17, R0 ;  /* 0x00000017ff037819 */ /* 0x000fc80000011600 */
[----:B------:R-:W-:-:S04]  /*2d20*/  LOP3.LUT R4, R3, 0xff, RZ, 0xc0, !PT ;  /* 0x000000ff03047812 */ /* 0x000fc800078ec0ff */
[----:B------:R-:W-:-:S04]  /*2d30*/  IADD3 R3, PT, PT, R4, R5, RZ ;  /* 0x0000000504037210 */ /* 0x000fc80007ffe0ff */
[----:B------:R-:W-:-:S04]  /*2d40*/  IADD3 R4, PT, PT, R3, -0x1, RZ ;  /* 0xffffffff03047810 */ /* 0x000fc80007ffe0ff */
[----:B------:R-:W-:-:S13]  /*2d50*/  ISETP.GE.U32.AND P0, PT, R4, 0xfe, PT ;  /* 0x000000fe0400780c */ /* 0x000fda0003f06070 */
[----:B------:R-:W-:Y:S05]  /*2d60*/  @!P0 BRA `(.L_x_76) ;  /* 0x0000000000808947 */ /* 0x000fea0003800000 */
[----:B------:R-:W-:-:S13]  /*2d70*/  ISETP.GT.AND P0, PT, R3, 0xfe, PT ;  /* 0x000000fe0300780c */ /* 0x000fda0003f04270 */
[----:B------:R-:W-:Y:S05]  /*2d80*/  @P0 BRA `(.L_x_77) ;  /* 0x00000000006c0947 */ /* 0x000fea0003800000 */
[----:B------:R-:W-:-:S13]  /*2d90*/  ISETP.GE.AND P0, PT, R3, 0x1, PT ;  /* 0x000000010300780c */ /* 0x000fda0003f06270 */
[----:B------:R-:W-:Y:S05]  /*2da0*/  @P0 BRA `(.L_x_78) ;  /* 0x0000000000740947 */ /* 0x000fea0003800000 */
[----:B------:R-:W-:Y:S02]  /*2db0*/  ISETP.GE.AND P0, PT, R3, -0x18, PT ;  /* 0xffffffe80300780c */ /* 0x000fe40003f06270 */
[----:B------:R-:W-:-:S11]  /*2dc0*/  LOP3.LUT R0, R0, 0x80000000, RZ, 0xc0, !PT ;  /* 0x8000000000007812 */ /* 0x000fd600078ec0ff */
[----:B------:R-:W-:Y:S05]  /*2dd0*/  @!P0 BRA `(.L_x_78) ;  /* 0x0000000000688947 */ /* 0x000fea0003800000 */
[-CC-:B------:R-:W-:Y:S01]  /*2de0*/  FFMA.RZ R4, R17, R13.reuse, R12.reuse ;  /* 0x0000000d11047223 */ /* 0x180fe2000000c00c */
[----:B------:R-:W-:Y:S01]  /*2df0*/  IADD3 R11, PT, PT, R3, 0x20, RZ ;  /* 0x00000020030b7810 */ /* 0x000fe20007ffe0ff */
[CCC-:B------:R-:W-:Y:S01]  /*2e00*/  FFMA.RP R5, R17.reuse, R13.reuse, R12.reuse ;  /* 0x0000000d11057223 */ /* 0x1c0fe2000000800c */
[----:B------:R-:W-:Y:S01]  /*2e10*/  FFMA.RM R12, R17, R13, R12 ;  /* 0x0000000d110c7223 */ /* 0x000fe2000000400c */
[C---:B------:R-:W-:Y:S02]  /*2e20*/  ISETP.NE.AND P3, PT, R3.reuse, RZ, PT ;  /* 0x000000ff0300720c */ /* 0x040fe40003f65270 */
[----:B------:R-:W-:Y:S02]  /*2e30*/  LOP3.LUT R4, R4, 0x7fffff, RZ, 0xc0, !PT ;  /* 0x007fffff04047812 */ /* 0x000fe400078ec0ff */
[----:B------:R-:W-:Y:S02]  /*2e40*/  ISETP.NE.AND P1, PT, R3, RZ, PT ;  /* 0x000000ff0300720c */ /* 0x000fe40003f25270 */
[----:B------:R-:W-:-:S02]  /*2e50*/  LOP3.LUT R4, R4, 0x800000, RZ, 0xfc, !PT ;  /* 0x0080000004047812 */ /* 0x000fc400078efcff */
[----:B------:R-:W-:Y:S02]  /*2e60*/  IADD3 R3, PT, PT, -R3, RZ, RZ ;  /* 0x000000ff03037210 */ /* 0x000fe40007ffe1ff */
[----:B------:R-:W-:Y:S02]  /*2e70*/  SHF.L.U32 R11, R4, R11, RZ ;  /* 0x0000000b040b7219 */ /* 0x000fe400000006ff */
[----:B------:R-:W-:Y:S02]  /*2e80*/  FSETP.NEU.FTZ.AND P0, PT, R5, R12, PT ;  /* 0x0000000c0500720b */ /* 0x000fe40003f1d000 */
[----:B------:R-:W-:Y:S02]  /*2e90*/  SEL R3, R3, RZ, P3 ;  /* 0x000000ff03037207 */ /* 0x000fe40001800000 */
[----:B------:R-:W-:Y:S02]  /*2ea0*/  ISETP.NE.AND P1, PT, R11, RZ, P1 ;  /* 0x000000ff0b00720c */ /* 0x000fe40000f25270 */
[----:B------:R-:W-:-:S02]  /*2eb0*/  SHF.R.U32.HI R12, RZ, R3, R4 ;  /* 0x00000003ff0c7219 */ /* 0x000fc40000011604 */
[----:B------:R-:W-:Y:S02]  /*2ec0*/  PLOP3.LUT P0, PT, P0, P1, PT, 0xf8, 0x8f ;  /* 0x00000000008f781c */ /* 0x000fe40000703f70 */
[----:B------:R-:W-:Y:S02]  /*2ed0*/  SHF.R.U32.HI R4, RZ, 0x1, R12 ;  /* 0x00000001ff047819 */ /* 0x000fe4000001160c */
[----:B------:R-:W-:-:S04]  /*2ee0*/  SEL R3, RZ, 0x1, !P0 ;  /* 0x00000001ff037807 */ /* 0x000fc80004000000 */
[----:B------:R-:W-:-:S04]  /*2ef0*/  LOP3.LUT R3, R3, 0x1, R4, 0xf8, !PT ;  /* 0x0000000103037812 */ /* 0x000fc800078ef804 */
[----:B------:R-:W-:-:S04]  /*2f00*/  LOP3.LUT R3, R3, R12, RZ, 0xc0, !PT ;  /* 0x0000000c03037212 */ /* 0x000fc800078ec0ff */
[----:B------:R-:W-:-:S04]  /*2f10*/  IADD3 R3, PT, PT, R4, R3, RZ ;  /* 0x0000000304037210 */ /* 0x000fc80007ffe0ff */
[----:B------:R-:W-:Y:S01]  /*2f20*/  LOP3.LUT R0, R3, R0, RZ, 0xfc, !PT ;  /* 0x0000000003007212 */ /* 0x000fe200078efcff */
[----:B------:R-:W-:Y:S06]  /*2f30*/  BRA `(.L_x_78) ;  /* 0x0000000000107947 */ /* 0x000fec0003800000 */
.L_x_77:
[----:B------:R-:W-:-:S04]  /*2f40*/  LOP3.LUT R0, R0, 0x80000000, RZ, 0xc0, !PT ;  /* 0x8000000000007812 */ /* 0x000fc800078ec0ff */
[----:B------:R-:W-:Y:S01]  /*2f50*/  LOP3.LUT R0, R0, 0x7f800000, RZ, 0xfc, !PT ;  /* 0x7f80000000007812 */ /* 0x000fe200078efcff */
[----:B------:R-:W-:Y:S06]  /*2f60*/  BRA `(.L_x_78) ;  /* 0x0000000000047947 */ /* 0x000fec0003800000 */
.L_x_76:
[----:B------:R-:W-:-:S07]  /*2f70*/  LEA R0, R5, R0, 0x17 ;  /* 0x0000000005007211 */ /* 0x000fce00078eb8ff */
.L_x_78:
[----:B------:R-:W-:Y:S05]  /*2f80*/  BSYNC.RECONVERGENT B1 ;  /* 0x0000000000017941 */ /* 0x000fea0003800200 */
.L_x_75:
[----:B------:R-:W-:Y:S05]  /*2f90*/  BRA `(.L_x_79) ;  /* 0x0000000000207947 */ /* 0x000fea0003800000 */
.L_x_74:
[----:B------:R-:W-:-:S04]  /*2fa0*/  LOP3.LUT R0, R0, 0x80000000, R3, 0x48, !PT ;  /* 0x8000000000007812 */ /* 0x000fc800078e4803 */
[----:B------:R-:W-:Y:S01]  /*2fb0*/  LOP3.LUT R0, R0, 0x7f800000, RZ, 0xfc, !PT ;  /* 0x7f80000000007812 */ /* 0x000fe200078efcff */
[----:B------:R-:W-:Y:S06]  /*2fc0*/  BRA `(.L_x_79) ;  /* 0x0000000000147947 */ /* 0x000fec0003800000 */
.L_x_73:
[----:B------:R-:W-:Y:S01]  /*2fd0*/  LOP3.LUT R0, R0, 0x80000000, R3, 0x48, !PT ;  /* 0x8000000000007812 */ /* 0x000fe200078e4803 */
[----:B------:R-:W-:Y:S06]  /*2fe0*/  BRA `(.L_x_79) ;  /* 0x00000000000c7947 */ /* 0x000fec0003800000 */
.L_x_72:
[----:B------:R-:W0:Y:S01]  /*2ff0*/  MUFU.RSQ R0, -QNAN ;  /* 0xffc0000000007908 */ /* 0x000e220000001400 */
[----:B------:R-:W-:Y:S05]  /*3000*/  BRA `(.L_x_79) ;  /* 0x0000000000047947 */ /* 0x000fea0003800000 */
.L_x_71:
[----:B------:R-:W-:-:S07]  /*3010*/  FADD.FTZ R0, R3, R0 ;  /* 0x0000000003007221 */ /* 0x000fce0000010000 */
.L_x_79:
[----:B------:R-:W-:Y:S05]  /*3020*/  BSYNC.RECONVERGENT B0 ;  /* 0x0000000000007941 */ /* 0x000fea0003800200 */
.L_x_69:
[----:B------:R-:W-:-:S04]  /*3030*/  HFMA2 R3, -RZ, RZ, 0, 0 ;  /* 0x00000000ff037431 */ /* 0x000fc800000001ff */
[----:B0-----:R-:W-:Y:S05]  /*3040*/  RET.REL.NODEC R2 `(_Z12softmax_meaniPfS_i) ;  /* 0xffffffcc02ec7950 */ /* 0x001fea0003c3ffff */
.L_x_80:
[----:B------:R-:W-:-:S00]  /*3050*/  BRA `(.L_x_80) ;  /* 0xfffffffc00fc7947 */ /* 0x000fc0000383ffff */
[----:B------:R-:W-:-:S00]  /*3060*/  NOP ;  /* 0x0000000000007918 */ /* 0x000fc00000000000 */
        /* <DEDUP_REMOVED lines=9> */
.L_x_86:


//--------------------- .text._Z11softmax_expiPfS_i --------------------------
	.section	.text._Z11softmax_expiPfS_i,"ax",@progbits
	.align	128
        .global         _Z11softmax_expiPfS_i
        .type           _Z11softmax_expiPfS_i,@function
        .size           _Z11softmax_expiPfS_i,(.L_x_88 - _Z11softmax_expiPfS_i)
        .other          _Z11softmax_expiPfS_i,@"STO_CUDA_ENTRY STV_DEFAULT"
_Z11softmax_expiPfS_i:
.text._Z11softmax_expiPfS_i:
[----:B------:R-:W-:Y:S01]  /*0000*/  LDC R1, c[0x0][0x37c] ;  /* 0x0000df00ff017b82 */ /* 0x000fe20000000800 */
[----:B------:R-:W0:Y:S07]  /*0010*/  S2R R2, SR_TID.X ;  /* 0x0000000000027919 */ /* 0x000e2e0000002100 */
[----:B------:R-:W0:Y:S08]  /*0020*/  S2UR UR4, SR_CTAID.X ;  /* 0x00000000000479c3 */ /* 0x000e300000002500 */
[----:B------:R-:W0:Y:S08]  /*0030*/  LDC R7, c[0x0][0x360] ;  /* 0x0000d800ff077b82 */ /* 0x000e300000000800 */
[----:B------:R-:W1:Y:S08]  /*0040*/  LDC R0, c[0x0][0x398] ;  /* 0x0000e600ff007b82 */ /* 0x000e700000000800 */
[----:B------:R-:W2:Y:S01]  /*0050*/  LDC R6, c[0x0][0x380] ;  /* 0x0000e000ff067b82 */ /* 0x000ea20000000800 */
[----:B0-----:R-:W-:Y:S01]  /*0060*/  IMAD R7, R7, UR4, R2 ;  /* 0x0000000407077c24 */ /* 0x001fe2000f8e0202 */
[----:B-1----:R-:W-:-:S04]  /*0070*/  ISETP.GE.AND P0, PT, R0, 0x1, PT ;  /* 0x000000010000780c */ /* 0x002fc80003f06270 */
[----:B--2---:R-:W-:-:S13]  /*0080*/  ISETP.GE.OR P0, PT, R7, R6, !P0 ;  /* 0x000000060700720c */ /* 0x004fda0004706670 */
[----:B------:R-:W-:Y:S05]  /*0090*/  @P0 EXIT ;  /* 0x000000000000094d */ /* 0x000fea0003800000 */
[C---:B------:R-:W-:Y:S01]  /*00a0*/  ISETP.GE.U32.AND P1, PT, R0.reuse, 0x8, PT ;  /* 0x000000080000780c */ /* 0x040fe20003f26070 */
[----:B------:R-:W0:Y:S01]  /*00b0*/  LDCU.64 UR4, c[0x0][0x358] ;  /* 0x00006b00ff0477ac */ /* 0x000e220008000a00 */
[----:B------:R-:W-:Y:S01]  /*00c0*/  LOP3.LUT R13, R0, 0x7, RZ, 0xc0, !PT ;  /* 0x00000007000d7812 */ /* 0x000fe200078ec0ff */
[----:B------:R-:W-:-:S03]  /*00d0*/  HFMA2 R8, -RZ, RZ, 0, 0 ;  /* 0x00000000ff087431 */ /* 0x000fc600000001ff */
[----:B------:R-:W-:-:S07]  /*00e0*/  ISETP.NE.AND P0, PT, R13, RZ, PT ;  /* 0x000000ff0d00720c */ /* 0x000fce0003f05270 */
[----:B------:R-:W-:Y:S06]  /*00f0*/  @!P1 BRA `(.L_x_81) ;  /* 0x0000000400ac9947 */ /* 0x000fec0003800000 */
[----:B------:R-:W1:Y:S01]  /*0100*/  LDC.64 R2, c[0x0][0x388] ;  /* 0x0000e200ff027b82 */ /* 0x000e620000000a00 */
[----:B------:R-:W-:Y:S02]  /*0110*/  LOP3.LUT R8, R0, 0x7ffffff8, RZ, 0xc0, !PT ;  /* 0x7ffffff800087812 */ /* 0x000fe400078ec0ff */
[----:B------:R-:W-:Y:S02]  /*0120*/  MOV R9, R7 ;  /* 0x0000000700097202 */ /* 0x000fe40000000f00 */
[----:B------:R-:W-:-:S03]  /*0130*/  IADD3 R10, PT, PT, -R8, RZ, RZ ;  /* 0x000000ff080a7210 */ /* 0x000fc60007ffe1ff */
[----:B------:R-:W2:Y:S04]  /*0140*/  LDC.64 R4, c[0x0][0x390] ;  /* 0x0000e400ff047b82 */ /* 0x000ea80000000a00 */
.L_x_82:
[----:B-1----:R-:W-:-:S05]  /*0150*/  IMAD.WIDE R14, R9, 0x4, R2 ;  /* 0x00000004090e7825 */ /* 0x002fca00078e0202 */
[----:B0--3--:R0:W3:Y:S01]  /*0160*/  LDG.E R16, desc[UR4][R14.64] ;  /* 0x000000040e107981 */ /* 0x0090e2000c1e1900 */
[----:B------:R-:W-:Y:S01]  /*0170*/  HFMA2 R12, -RZ, RZ, 3.7421875, 0 ;  /* 0x437c0000ff0c7431 */ /* 0x000fe200000001ff */
[----:B------:R-:W-:Y:S01]  /*0180*/  MOV R11, 0x3bbb989d ;  /* 0x3bbb989d000b7802 */ /* 0x000fe20000000f00 */
[----:B0-----:R-:W-:-:S04]  /*0190*/  IMAD.WIDE R14, R6, 0x4, R14 ;  /* 0x00000004060e7825 */ /* 0x001fc800078e020e */
[----:B---3--:R-:W-:-:S04]  /*01a0*/  FFMA.SAT R17, R16, R11, 0.5 ;  /* 0x3f00000010117423 */ /* 0x008fc8000000200b */
[----:B------:R-:W-:-:S04]  /*01b0*/  FFMA.RM R17, R17, R12, 12582913 ;  /* 0x4b40000111117423 */ /* 0x000fc8000000400c */
[C---:B------:R-:W-:Y:S01]  /*01c0*/  FADD R19, R17.reuse, -12583039 ;  /* 0xcb40007f11137421 */ /* 0x040fe20000000000 */
[----:B------:R-:W-:-:S03]  /*01d0*/  SHF.L.U32 R18, R17, 0x17, RZ ;  /* 0x0000001711127819 */ /* 0x000fc600000006ff */
[----:B------:R-:W-:-:S04]  /*01e0*/  FFMA R19, R16, 1.4426950216293334961, -R19 ;  /* 0x3fb8aa3b10137823 */ /* 0x000fc80000000813 */
[----:B------:R-:W-:Y:S01]  /*01f0*/  FFMA R19, R16, 1.925963033500011079e-08, R19 ;  /* 0x32a5706010137823 */ /* 0x000fe20000000013 */
[----:B--2---:R-:W-:-:S05]  /*0200*/  IMAD.WIDE R16, R9, 0x4, R4 ;  /* 0x0000000409107825 */ /* 0x004fca00078e0204 */
[----:B------:R-:W0:Y:S02]  /*0210*/  MUFU.EX2 R19, R19 ;  /* 0x0000001300137308 */ /* 0x000e240000000800 */
[----:B0-----:R-:W-:-:S05]  /*0220*/  FMUL R21, R18, R19 ;  /* 0x0000001312157220 */ /* 0x001fca0000400000 */
[----:B------:R0:W-:Y:S04]  /*0230*/  STG.E desc[UR4][R16.64], R21 ;  /* 0x0000001510007986 */ /* 0x0001e8000c101904 */
[----:B------:R-:W2:Y:S02]  /*0240*/  LDG.E R18, desc[UR4][R14.64] ;  /* 0x000000040e127981 */ /* 0x000ea4000c1e1900 */
[----:B--2---:R-:W-:-:S04]  /*0250*/  FFMA.SAT R23, R18, R11, 0.5 ;  /* 0x3f00000012177423 */ /* 0x004fc8000000200b */
[----:B------:R-:W-:-:S04]  /*0260*/  FFMA.RM R23, R23, R12, 12582913 ;  /* 0x4b40000117177423 */ /* 0x000fc8000000400c */
[C---:B------:R-:W-:Y:S01]  /*0270*/  FADD R25, R23.reuse, -12583039 ;  /* 0xcb40007f17197421 */ /* 0x040fe20000000000 */
[----:B------:R-:W-:-:S03]  /*0280*/  SHF.L.U32 R23, R23, 0x17, RZ ;  /* 0x0000001717177819 */ /* 0x000fc600000006ff */
[----:B------:R-:W-:-:S04]  /*0290*/  FFMA R25, R18, 1.4426950216293334961, -R25 ;  /* 0x3fb8aa3b12197823 */ /* 0x000fc80000000819 */
[----:B------:R-:W-:Y:S01]  /*02a0*/  FFMA R25, R18, 1.925963033500011079e-08, R25 ;  /* 0x32a5706012197823 */ /* 0x000fe20000000019 */
[----:B------:R-:W-:-:S03]  /*02b0*/  IMAD.WIDE R18, R6, 0x4, R16 ;  /* 0x0000000406127825 */ /* 0x000fc600078e0210 */
[----:B------:R-:W1:Y:S01]  /*02c0*/  MUFU.EX2 R20, R25 ;  /* 0x0000001900147308 */ /* 0x000e620000000800 */
[----:B0-----:R-:W-:-:S04]  /*02d0*/  IMAD.WIDE R16, R6, 0x4, R14 ;  /* 0x0000000406107825 */ /* 0x001fc800078e020e */
[----:B-1----:R-:W-:-:S05]  /*02e0*/  FMUL R23, R23, R20 ;  /* 0x0000001417177220 */ /* 0x002fca0000400000 */
        /* <DEDUP_REMOVED lines=8> */
[----:B------:R-:W-:-:S04]  /*0370*/  IMAD.WIDE R14, R6, 0x4, R18 ;  /* 0x00000004060e7825 */ /* 0x000fc800078e0212 */
[----:B0-----:R-:W-:Y:S01]  /*0380*/  IMAD.WIDE R18, R6, 0x4, R16 ;  /* 0x0000000406127825 */ /* 0x001fe200078e0210 */
[----:B------:R-:W0:Y:S03]  /*0390*/  MUFU.EX2 R21, R21 ;  /* 0x0000001500157308 */ /* 0x000e260000000800 */
        /* <DEDUP_REMOVED lines=50> */
[----:B------:R-:W2:Y:S01]  /*06c0*/  LDG.E R14, desc[UR4][R14.64] ;  /* 0x000000040e0e7981 */ /* 0x000ea2000c1e1900 */
[----:B------:R-:W-:Y:S02]  /*06d0*/  IADD3 R10, PT, PT, R10, 0x8, RZ ;  /* 0x000000080a0a7810 */ /* 0x000fe40007ffe0ff */
[----:B------:R-:W-:Y:S02]  /*06e0*/  LEA R9, R6, R9, 0x3 ;  /* 0x0000000906097211 */ /* 0x000fe400078e18ff */
[----:B------:R-:W-:Y:S01]  /*06f0*/  ISETP.NE.AND P1, PT, R10, RZ, PT ;  /* 0x000000ff0a00720c */ /* 0x000fe20003f25270 */
[----:B--2---:R-:W-:-:S04]  /*0700*/  FFMA.SAT R11, R14, R11, 0.5 ;  /* 0x3f0000000e0b7423 */ /* 0x004fc8000000200b */
[----:B------:R-:W-:-:S04]  /*0710*/  FFMA.RM R11, R11, R12, 12582913 ;  /* 0x4b4000010b0b7423 */ /* 0x000fc8000000400c */
[C---:B------:R-:W-:Y:S01]  /*0720*/  FADD R19, R11.reuse, -12583039 ;  /* 0xcb40007f0b137421 */ /* 0x040fe20000000000 */
[----:B------:R-:W-:-:S03]  /*0730*/  SHF.L.U32 R11, R11, 0x17, RZ ;  /* 0x000000170b0b7819 */ /* 0x000fc600000006ff */
[----:B------:R-:W-:-:S04]  /*0740*/  FFMA R19, R14, 1.4426950216293334961, -R19 ;  /* 0x3fb8aa3b0e137823 */ /* 0x000fc80000000813 */
[----:B------:R-:W-:Y:S01]  /*0750*/  FFMA R12, R14, 1.925963033500011079e-08, R19 ;  /* 0x32a570600e0c7823 */ /* 0x000fe20000000013 */
[----:B------:R-:W-:-:S05]  /*0760*/  IMAD.WIDE R18, R6, 0x4, R16 ;  /* 0x0000000406127825 */ /* 0x000fca00078e0210 */
[----:B------:R-:W0:Y:S02]  /*0770*/  MUFU.EX2 R12, R12 ;  /* 0x0000000c000c7308 */ /* 0x000e240000000800 */
[----:B0-----:R-:W-:-:S05]  /*0780*/  FMUL R11, R11, R12 ;  /* 0x0000000c0b0b7220 */ /* 0x001fca0000400000 */
[----:B------:R3:W-:Y:S01]  /*0790*/  STG.E desc[UR4][R18.64], R11 ;  /* 0x0000000b12007986 */ /* 0x0007e2000c101904 */
[----:B------:R-:W-:Y:S05]  /*07a0*/  @P1 BRA `(.L_x_82) ;  /* 0xfffffff800681947 */ /* 0x000fea000383ffff */
.L_x_81:
[----:B0-----:R-:W-:Y:S05]  /*07b0*/  @!P0 EXIT ;  /* 0x000000000000894d */ /* 0x001fea0003800000 */
[----:B------:R-:W-:Y:S02]  /*07c0*/  ISETP.GE.U32.AND P0, PT, R13, 0x4, PT ;  /* 0x000000040d00780c */ /* 0x000fe40003f06070 */
[----:B------:R-:W-:-:S04]  /*07d0*/  LOP3.LUT R14, R0, 0x3, RZ, 0xc0, !PT ;  /* 0x00000003000e7812 */ /* 0x000fc800078ec0ff */
[----:B------:R-:W-:-:S07]  /*07e0*/  ISETP.NE.AND P1, PT, R14, RZ, PT ;  /* 0x000000ff0e00720c */ /* 0x000fce0003f25270 */
[----:B------:R-:W-:Y:S06]  /*07f0*/  @!P0 BRA `(.L_x_83) ;  /* 0x0000000000d88947 */ /* 0x000fec0003800000 */
[----:B------:R-:W0:Y:S01]  /*0800*/  LDC.64 R2, c[0x0][0x388] ;  /* 0x0000e200ff027b82 */ /* 0x000e220000000a00 */
[----:B------:R-:W-:-:S04]  /*0810*/  IMAD R9, R8, R6, R7 ;  /* 0x0000000608097224 */ /* 0x000fc800078e0207 */
[----:B0-----:R-:W-:-:S05]  /*0820*/  IMAD.WIDE R2, R9, 0x4, R2 ;  /* 0x0000000409027825 */ /* 0x001fca00078e0202 */
[----:B------:R0:W2:Y:S01]  /*0830*/  LDG.E R13, desc[UR4][R2.64] ;  /* 0x00000004020d7981 */ /* 0x0000a2000c1e1900 */
[----:B------:R-:W-:Y:S01]  /*0840*/  HFMA2 R5, -RZ, RZ, 3.7421875, 0 ;  /* 0x437c0000ff057431 */ /* 0x000fe200000001ff */
[----:B------:R-:W-:Y:S01]  /*0850*/  MOV R4, 0x3bbb989d ;  /* 0x3bbb989d00047802 */ /* 0x000fe20000000f00 */
[----:B0-----:R-:W-:-:S04]  /*0860*/  IMAD.WIDE R2, R6, 0x4, R2 ;  /* 0x0000000406027825 */ /* 0x001fc800078e0202 */
[----:B--2---:R-:W-:-:S04]  /*0870*/  FFMA.SAT R10, R13, R4, 0.5 ;  /* 0x3f0000000d0a7423 */ /* 0x004fc80000002004 */
[----:B------:R-:W-:Y:S02]  /*0880*/  FFMA.RM R12, R10, R5, 12582913 ;  /* 0x4b4000010a0c7423 */ /* 0x000fe40000004005 */
[----:B---3--:R-:W0:Y:S02]  /*0890*/  LDC.64 R10, c[0x0][0x390] ;  /* 0x0000e400ff0a7b82 */ /* 0x008e240000000a00 */
[C---:B------:R-:W-:Y:S01]  /*08a0*/  FADD R16, R12.reuse, -12583039 ;  /* 0xcb40007f0c107421 */ /* 0x040fe20000000000 */
[----:B------:R-:W-:-:S03]  /*08b0*/  SHF.L.U32 R12, R12, 0x17, RZ ;  /* 0x000000170c0c7819 */ /* 0x000fc600000006ff */
[----:B------:R-:W-:-:S04]  /*08c0*/  FFMA R16, R13, 1.4426950216293334961, -R16 ;  /* 0x3fb8aa3b0d107823 */ /* 0x000fc80000000810 */
[----:B------:R-:W-:-:S04]  /*08d0*/  FFMA R16, R13, 1.925963033500011079e-08, R16 ;  /* 0x32a570600d107823 */ /* 0x000fc80000000010 */
        /* <DEDUP_REMOVED lines=29> */
[----:B------:R-:W-:Y:S01]  /*0ab0*/  IADD3 R8, PT, PT, R8, 0x4, RZ ;  /* 0x0000000408087810 */ /* 0x000fe20007ffe0ff */
[----:B--2---:R-:W-:-:S04]  /*0ac0*/  FFMA.SAT R4, R13, R4, 0.5 ;  /* 0x3f0000000d047423 */ /* 0x004fc80000002004 */
[----:B------:R-:W-:-:S04]  /*0ad0*/  FFMA.RM R4, R4, R5, 12582913 ;  /* 0x4b40000104047423 */ /* 0x000fc80000004005 */
[C---:B------:R-:W-:Y:S01]  /*0ae0*/  FADD R10, R4.reuse, -12583039 ;  /* 0xcb40007f040a7421 */ /* 0x040fe20000000000 */
[----:B------:R-:W-:Y:S01]  /*0af0*/  SHF.L.U32 R11, R4, 0x17, RZ ;  /* 0x00000017040b7819 */ /* 0x000fe200000006ff */
[----:B------:R-:W-:-:S04]  /*0b00*/  IMAD.WIDE R4, R6, 0x4, R2 ;  /* 0x0000000406047825 */ /* 0x000fc800078e0202 */
[----:B------:R-:W-:-:S04]  /*0b10*/  FFMA R10, R13, 1.4426950216293334961, -R10 ;  /* 0x3fb8aa3b0d0a7823 */ /* 0x000fc8000000080a */
[----:B------:R-:W-:-:S06]  /*0b20*/  FFMA R10, R13, 1.925963033500011079e-08, R10 ;  /* 0x32a570600d0a7823 */ /* 0x000fcc000000000a */
[----:B------:R-:W1:Y:S02]  /*0b30*/  MUFU.EX2 R10, R10 ;  /* 0x0000000a000a7308 */ /* 0x000e640000000800 */
[----:B-1----:R-:W-:-:S05]  /*0b40*/  FMUL R11, R11, R10 ;  /* 0x0000000a0b0b7220 */ /* 0x002fca0000400000 */
[----:B------:R0:W-:Y:S02]  /*0b50*/  STG.E desc[UR4][R4.64], R11 ;  /* 0x0000000b04007986 */ /* 0x0001e4000c101904 */
.L_x_83:
[----:B------:R-:W-:Y:S05]  /*0b60*/  @!P1 EXIT ;  /* 0x000000000000994d */ /* 0x000fea0003800000 */
[----:B------:R-:W-:Y:S02]  /*0b70*/  ISETP.NE.AND P0, PT, R14, 0x1, PT ;  /* 0x000000010e00780c */ /* 0x000fe40003f05270 */
[----:B------:R-:W-:-:S04]  /*0b80*/  LOP3.LUT R0, R0, 0x1, RZ, 0xc0, !PT ;  /* 0x0000000100007812 */ /* 0x000fc800078ec0ff */
[----:B------:R-:W-:-:S07]  /*0b90*/  ISETP.NE.U32.AND P1, PT, R0, 0x1, PT ;  /* 0x000000010000780c */ /* 0x000fce0003f25070 */
[----:B------:R-:W-:Y:S06]  /*0ba0*/  @!P0 BRA `(.L_x_84) ;  /* 0x0000000000788947 */ /* 0x000fec0003800000 */
[----:B0-----:R-:W0:Y:S01]  /*0bb0*/  LDC.64 R2, c[0x0][0x388] ;  /* 0x0000e200ff027b82 */ /* 0x001e220000000a00 */
[----:B------:R-:W-:-:S04]  /*0bc0*/  IMAD R13, R8, R6, R7 ;  /* 0x00000006080d7224 */ /* 0x000fc800078e0207 */
[----:B0-----:R-:W-:-:S05]  /*0bd0*/  IMAD.WIDE R2, R13, 0x4, R2 ;  /* 0x000000040d027825 */ /* 0x001fca00078e0202 */
[----:B------:R0:W2:Y:S01]  /*0be0*/  LDG.E R0, desc[UR4][R2.64] ;  /* 0x0000000402007981 */ /* 0x0000a2000c1e1900 */
[----:B---3--:R-:W-:Y:S01]  /*0bf0*/  HFMA2 R17, -RZ, RZ, 3.7421875, 0 ;  /* 0x437c0000ff117431 */ /* 0x008fe200000001ff */
[----:B------:R-:W-:Y:S01]  /*0c00*/  MOV R15, 0x3bbb989d ;  /* 0x3bbb989d000f7802 */ /* 0x000fe20000000f00 */
[----:B0-----:R-:W-:-:S04]  /*0c10*/  IMAD.WIDE R2, R6, 0x4, R2 ;  /* 0x0000000406027825 */ /* 0x001fc800078e0202 */
[----:B--2---:R-:W-:-:S04]  /*0c20*/  FFMA.SAT R4, R0, R15, 0.5 ;  /* 0x3f00000000047423 */ /* 0x004fc8000000200f */
[----:B------:R-:W-:Y:S02]  /*0c30*/  FFMA.RM R9, R4, R17, 12582913 ;  /* 0x4b40000104097423 */ /* 0x000fe40000004011 */
[----:B------:R-:W0:Y:S02]  /*0c40*/  LDC.64 R4, c[0x0][0x390] ;  /* 0x0000e400ff047b82 */ /* 0x000e240000000a00 */
        /* <DEDUP_REMOVED lines=8> */
[----:B------:R-:W2:Y:S01]  /*0cd0*/  LDG.E R2, desc[UR4][R2.64] ;  /* 0x0000000402027981 */ /* 0x000ea2000c1e1900 */
[----:B------:R-:W-:Y:S01]  /*0ce0*/  IMAD.WIDE R10, R6, 0x4, R4 ;  /* 0x00000004060a7825 */ /* 0x000fe200078e0204 */
[----:B------:R-:W-:-:S03]  /*0cf0*/  IADD3 R8, PT, PT, R8, 0x2, RZ ;  /* 0x0000000208087810 */ /* 0x000fc60007ffe0ff */
[----:B--2---:R-:W-:-:S04]  /*0d00*/  FFMA.SAT R0, R2, R15, 0.5 ;  /* 0x3f00000002007423 */ /* 0x004fc8000000200f */
[----:B------:R-:W-:-:S04]  /*0d10*/  FFMA.RM R0, R0, R17, 12582913 ;  /* 0x4b40000100007423 */ /* 0x000fc80000004011 */
[C---:B------:R-:W-:Y:S01]  /*0d20*/  FADD R13, R0.reuse, -12583039 ;  /* 0xcb40007f000d7421 */ /* 0x040fe20000000000 */
[----:B------:R-:W-:-:S03]  /*0d30*/  SHF.L.U32 R0, R0, 0x17, RZ ;  /* 0x0000001700007819 */ /* 0x000fc600000006ff */
[----:B------:R-:W-:-:S04]  /*0d40*/  FFMA R13, R2, 1.4426950216293334961, -R13 ;  /* 0x3fb8aa3b020d7823 */ /* 0x000fc8000000080d */
[----:B------:R-:W-:-:S06]  /*0d50*/  FFMA R13, R2, 1.925963033500011079e-08, R13 ;  /* 0x32a57060020d7823 */ /* 0x000fcc000000000d */
[----:B------:R-:W0:Y:S02]  /*0d60*/  MUFU.EX2 R13, R13 ;  /* 0x0000000d000d7308 */ /* 0x000e240000000800 */
[----:B0-----:R-:W-:-:S05]  /*0d70*/  FMUL R15, R0, R13 ;  /* 0x0000000d000f7220 */ /* 0x001fca0000400000 */
[----:B------:R1:W-:Y:S02]  /*0d80*/  STG.E desc[UR4][R10.64], R15 ;  /* 0x0000000f0a007986 */ /* 0x0003e4000c101904 */
.L_x_84:
[----:B------:R-:W-:Y:S05]  /*0d90*/  @P1 EXIT ;  /* 0x000000000000194d */ /* 0x000fea0003800000 */
[----:B0-----:R-:W0:Y:S01]  /*0da0*/  LDC.64 R2, c[0x0][0x388] ;  /* 0x0000e200ff027b82 */ /* 0x001e220000000a00 */
[----:B------:R-:W-:-:S04]  /*0db0*/  IMAD R7, R8, R6, R7 ;  /* 0x0000000608077224 */ /* 0x000fc800078e0207 */
[----:B0-----:R-:W-:-:S06]  /*0dc0*/  IMAD.WIDE R2, R7, 0x4, R2 ;  /* 0x0000000407027825 */ /* 0x001fcc00078e0202 */
[----:B------:R-:W2:Y:S01]  /*0dd0*/  LDG.E R2, desc[UR4][R2.64] ;  /* 0x0000000402027981 */ /* 0x000ea2000c1e1900 */
[----:B-1----:R-:W-:Y:S01]  /*0de0*/  HFMA2 R9, -RZ, RZ, 3.7421875, 0 ;  /* 0x437c0000ff097431 */ /* 0x002fe200000001ff */
[----:B------:R-:W-:-:S05]  /*0df0*/  MOV R5, 0x3bbb989d ;  /* 0x3bbb989d00057802 */ /* 0x000fca0000000f00 */
[----:B--2---:R-:W-:Y:S02]  /*0e00*/  FFMA.SAT R0, R2, R5, 0.5 ;  /* 0x3f00000002007423 */ /* 0x004fe40000002005 */
[----:B------:R-:W0:Y:S02]  /*0e10*/  LDC.64 R4, c[0x0][0x390] ;  /* 0x0000e400ff047b82 */ /* 0x000e240000000a00 */
[----:B------:R-:W-:-:S04]  /*0e20*/  FFMA.RM R0, R0, R9, 12582913 ;  /* 0x4b40000100007423 */ /* 0x000fc80000004009 */
[C---:B------:R-:W-:Y:S01]  /*0e30*/  FADD R9, R0.reuse, -12583039 ;  /* 0xcb40007f00097421 */ /* 0x040fe20000000000 */
[----:B------:R-:W-:-:S03]  /*0e40*/  SHF.L.U32 R0, R0, 0x17, RZ ;  /* 0x0000001700007819 */ /* 0x000fc600000006ff */
[----:B------:R-:W-:-:S04]  /*0e50*/  FFMA R9, R2, 1.4426950216293334961, -R9 ;  /* 0x3fb8aa3b02097823 */ /* 0x000fc80000000809 */
[----:B------:R-:W-:-:S06]  /*0e60*/  FFMA R9, R2, 1.925963033500011079e-08, R9 ;  /* 0x32a5706002097823 */ /* 0x000fcc0000000009 */
[----:B------:R-:W1:Y:S01]  /*0e70*/  MUFU.EX2 R9, R9 ;  /* 0x0000000900097308 */ /* 0x000e620000000800 */
[----:B0-----:R-:W-:-:S04]  /*0e80*/  IMAD.WIDE R2, R7, 0x4, R4 ;  /* 0x0000000407027825 */ /* 0x001fc800078e0204 */
[----:B-1----:R-:W-:-:S05]  /*0e90*/  FMUL R5, R0, R9 ;  /* 0x0000000900057220 */ /* 0x002fca0000400000 */
[----:B------:R-:W-:Y:S01]  /*0ea0*/  STG.E desc[UR4][R2.64], R5 ;  /* 0x0000000502007986 */ /* 0x000fe2000c101904 */
[----:B------:R-:W-:Y:S05]  /*0eb0*/  EXIT ;  /* 0x000000000000794d */ /* 0x000fea0003800000 */
.L_x_85:
        /* <DEDUP_REMOVED lines=12> */
.L_x_88:


//--------------------- .nv.shared.reserved.0     --------------------------
	.section	.nv.shared.reserved.0,"aw",@nobits
	.weak		__nv_reservedSMEM_offset_0_alias
	.size		__nv_reservedSMEM_offset_0_alias, 0, 64
	.other		__nv_reservedSMEM_offset_0_alias,@"STO_CUDA_RESERVED_SHARED STV_DEFAULT"
__nv_reservedSMEM_offset_0_alias:
	.zero		0
	.zero		64


//--------------------- .nv.constant0._Z12softmax_meaniPfS_i --------------------------
	.section	.nv.constant0._Z12softmax_meaniPfS_i,"a",@progbits
	.sectionflags	@""
	.align	4
.nv.constant0._Z12softmax_meaniPfS_i:
	.zero		924


//--------------------- .nv.constant0._Z11softmax_expiPfS_i --------------------------
	.section	.nv.constant0._Z11softmax_expiPfS_i,"a",@progbits
	.sectionflags	@""
	.align	4
.nv.constant0._Z11softmax_expiPfS_i:
	.zero		924


//--------------------- SYMBOLS --------------------------

	.type		.nv.reservedSmem.offset0,@object
	.size		.nv.reservedSmem.offset0,0x4
